//
// Generated by NVIDIA NVVM Compiler
//
// Compiler Build ID: CL-36424714
// Cuda compilation tools, release 13.0, V13.0.88
// Based on NVVM 20.0.0
//

.version 9.0
.target sm_100
.address_size 64

	// .globl	_Z10replicate0iPc

.visible .entry _Z10replicate0iPc(
	.param .u32 _Z10replicate0iPc_param_0,
	.param .u64 .ptr .align 1 _Z10replicate0iPc_param_1
)
{
	.reg .pred 	%p<26>;
	.reg .b16 	%rs<16>;
	.reg .b32 	%r<53>;
	.reg .b64 	%rd<11>;

	ld.param.u32 	%r20, [_Z10replicate0iPc_param_0];
	ld.param.u64 	%rd5, [_Z10replicate0iPc_param_1];
	cvta.to.global.u64 	%rd1, %rd5;
	mov.u32 	%r21, %nctaid.x;
	add.s32 	%r22, %r21, %r20;
	add.s32 	%r23, %r22, -1;
	div.u32 	%r24, %r23, %r21;
	mov.u32 	%r25, %ntid.x;
	add.s32 	%r26, %r25, %r24;
	add.s32 	%r27, %r26, -1;
	div.u32 	%r1, %r27, %r25;
	mov.u32 	%r28, %ctaid.x;
	mul.lo.s32 	%r2, %r24, %r28;
	mov.u32 	%r29, %tid.x;
	mul.lo.s32 	%r3, %r1, %r29;
	add.s32 	%r51, %r3, %r2;
	setp.lt.s32 	%p1, %r1, 1;
	@%p1 bra 	$L__BB0_41;
	add.s32 	%r30, %r51, 1;
	add.s32 	%r31, %r51, %r1;
	max.s32 	%r32, %r30, %r31;
	sub.s32 	%r5, %r32, %r51;
	and.b32  	%r6, %r5, 7;
	sub.s32 	%r33, %r2, %r32;
	add.s32 	%r34, %r33, %r3;
	setp.gt.u32 	%p2, %r34, -8;
	@%p2 bra 	$L__BB0_21;
	add.s32 	%r49, %r51, 3;
	and.b32  	%r35, %r5, -8;
	neg.s32 	%r48, %r35;
$L__BB0_3:
	.pragma "nounroll";
	add.s32 	%r36, %r49, -3;
	setp.ge.s32 	%p3, %r36, %r20;
	cvt.s64.s32 	%rd6, %r36;
	add.s64 	%rd2, %rd1, %rd6;
	@%p3 bra 	$L__BB0_5;
	mov.b16 	%rs1, 0;
	st.global.u8 	[%rd2], %rs1;
$L__BB0_5:
	add.s32 	%r37, %r49, -2;
	setp.ge.s32 	%p4, %r37, %r20;
	@%p4 bra 	$L__BB0_7;
	mov.b16 	%rs2, 0;
	st.global.u8 	[%rd2+1], %rs2;
$L__BB0_7:
	add.s32 	%r38, %r49, -1;
	setp.ge.s32 	%p5, %r38, %r20;
	@%p5 bra 	$L__BB0_9;
	mov.b16 	%rs3, 0;
	st.global.u8 	[%rd2+2], %rs3;
$L__BB0_9:
	setp.ge.s32 	%p6, %r49, %r20;
	@%p6 bra 	$L__BB0_11;
	mov.b16 	%rs4, 0;
	st.global.u8 	[%rd2+3], %rs4;
$L__BB0_11:
	add.s32 	%r39, %r49, 1;
	setp.ge.s32 	%p7, %r39, %r20;
	@%p7 bra 	$L__BB0_13;
	mov.b16 	%rs5, 0;
	st.global.u8 	[%rd2+4], %rs5;
$L__BB0_13:
	add.s32 	%r40, %r49, 2;
	setp.ge.s32 	%p8, %r40, %r20;
	@%p8 bra 	$L__BB0_15;
	mov.b16 	%rs6, 0;
	st.global.u8 	[%rd2+5], %rs6;
$L__BB0_15:
	add.s32 	%r41, %r49, 3;
	setp.ge.s32 	%p9, %r41, %r20;
	@%p9 bra 	$L__BB0_17;
	mov.b16 	%rs7, 0;
	st.global.u8 	[%rd2+6], %rs7;
$L__BB0_17:
	add.s32 	%r42, %r49, 4;
	setp.ge.s32 	%p10, %r42, %r20;
	@%p10 bra 	$L__BB0_19;
	mov.b16 	%rs8, 0;
	st.global.u8 	[%rd2+7], %rs8;
$L__BB0_19:
	add.s32 	%r49, %r49, 8;
	add.s32 	%r48, %r48, 8;
	setp.ne.s32 	%p11, %r48, 0;
	@%p11 bra 	$L__BB0_3;
	add.s32 	%r51, %r49, -3;
$L__BB0_21:
	setp.eq.s32 	%p12, %r6, 0;
	@%p12 bra 	$L__BB0_41;
	and.b32  	%r15, %r5, 3;
	setp.lt.u32 	%p13, %r6, 4;
	@%p13 bra 	$L__BB0_32;
	setp.ge.s32 	%p14, %r51, %r20;
	cvt.s64.s32 	%rd7, %r51;
	add.s64 	%rd3, %rd1, %rd7;
	@%p14 bra 	$L__BB0_25;
	mov.b16 	%rs9, 0;
	st.global.u8 	[%rd3], %rs9;
$L__BB0_25:
	add.s32 	%r43, %r51, 1;
	setp.ge.s32 	%p15, %r43, %r20;
	@%p15 bra 	$L__BB0_27;
	mov.b16 	%rs10, 0;
	st.global.u8 	[%rd3+1], %rs10;
$L__BB0_27:
	add.s32 	%r44, %r51, 2;
	setp.ge.s32 	%p16, %r44, %r20;
	@%p16 bra 	$L__BB0_29;
	mov.b16 	%rs11, 0;
	st.global.u8 	[%rd3+2], %rs11;
$L__BB0_29:
	add.s32 	%r45, %r51, 3;
	setp.ge.s32 	%p17, %r45, %r20;
	@%p17 bra 	$L__BB0_31;
	mov.b16 	%rs12, 0;
	st.global.u8 	[%rd3+3], %rs12;
$L__BB0_31:
	add.s32 	%r51, %r51, 4;
$L__BB0_32:
	setp.eq.s32 	%p18, %r15, 0;
	@%p18 bra 	$L__BB0_41;
	setp.eq.s32 	%p19, %r15, 1;
	@%p19 bra 	$L__BB0_39;
	setp.ge.s32 	%p20, %r51, %r20;
	cvt.s64.s32 	%rd8, %r51;
	add.s64 	%rd4, %rd1, %rd8;
	@%p20 bra 	$L__BB0_36;
	mov.b16 	%rs13, 0;
	st.global.u8 	[%rd4], %rs13;
$L__BB0_36:
	add.s32 	%r46, %r51, 1;
	setp.ge.s32 	%p21, %r46, %r20;
	@%p21 bra 	$L__BB0_38;
	mov.b16 	%rs14, 0;
	st.global.u8 	[%rd4+1], %rs14;
$L__BB0_38:
	add.s32 	%r51, %r51, 2;
$L__BB0_39:
	and.b32  	%r47, %r5, 1;
	setp.eq.b32 	%p22, %r47, 1;
	not.pred 	%p23, %p22;
	setp.ge.s32 	%p24, %r51, %r20;
	or.pred  	%p25, %p23, %p24;
	@%p25 bra 	$L__BB0_41;
	cvt.s64.s32 	%rd9, %r51;
	add.s64 	%rd10, %rd1, %rd9;
	mov.b16 	%rs15, 0;
	st.global.u8 	[%rd10], %rs15;
$L__BB0_41:
	ret;

}
	// .globl	_Z7mkFlagsiPiPc
.visible .entry _Z7mkFlagsiPiPc(
	.param .u32 _Z7mkFlagsiPiPc_param_0,
	.param .u64 .ptr .align 1 _Z7mkFlagsiPiPc_param_1,
	.param .u64 .ptr .align 1 _Z7mkFlagsiPiPc_param_2
)
{
	.reg .pred 	%p<11>;
	.reg .b16 	%rs<7>;
	.reg .b32 	%r<36>;
	.reg .b64 	%rd<19>;

	ld.param.u32 	%r18, [_Z7mkFlagsiPiPc_param_0];
	ld.param.u64 	%rd4, [_Z7mkFlagsiPiPc_param_1];
	ld.param.u64 	%rd5, [_Z7mkFlagsiPiPc_param_2];
	cvta.to.global.u64 	%rd1, %rd4;
	cvta.to.global.u64 	%rd2, %rd5;
	mov.u32 	%r19, %nctaid.x;
	add.s32 	%r20, %r19, %r18;
	add.s32 	%r21, %r20, -1;
	div.u32 	%r22, %r21, %r19;
	mov.u32 	%r23, %ntid.x;
	add.s32 	%r24, %r22, %r23;
	div.u32 	%r25, %r24, %r23;
	mov.u32 	%r26, %ctaid.x;
	mul.lo.s32 	%r1, %r22, %r26;
	mov.u32 	%r27, %tid.x;
	mul.lo.s32 	%r2, %r25, %r27;
	add.s32 	%r34, %r2, %r1;
	mov.b16 	%rs1, 1;
	st.global.u8 	[%rd2], %rs1;
	add.s32 	%r4, %r34, %r25;
	setp.lt.s32 	%p1, %r25, 1;
	@%p1 bra 	$L__BB1_16;
	add.s32 	%r28, %r34, 1;
	max.s32 	%r5, %r28, %r4;
	sub.s32 	%r29, %r5, %r34;
	and.b32  	%r6, %r29, 3;
	setp.eq.s32 	%p2, %r6, 0;
	@%p2 bra 	$L__BB1_6;
	neg.s32 	%r32, %r6;
$L__BB1_3:
	.pragma "nounroll";
	setp.ge.s32 	%p3, %r34, %r18;
	@%p3 bra 	$L__BB1_5;
	mul.wide.s32 	%rd6, %r34, 4;
	add.s64 	%rd7, %rd1, %rd6;
	ld.global.s32 	%rd8, [%rd7];
	add.s64 	%rd9, %rd2, %rd8;
	mov.b16 	%rs2, 1;
	st.global.u8 	[%rd9], %rs2;
$L__BB1_5:
	add.s32 	%r34, %r34, 1;
	add.s32 	%r32, %r32, 1;
	setp.ne.s32 	%p4, %r32, 0;
	@%p4 bra 	$L__BB1_3;
$L__BB1_6:
	sub.s32 	%r30, %r1, %r5;
	add.s32 	%r31, %r30, %r2;
	setp.gt.u32 	%p5, %r31, -4;
	@%p5 bra 	$L__BB1_16;
$L__BB1_7:
	setp.ge.s32 	%p6, %r34, %r18;
	mul.wide.s32 	%rd10, %r34, 4;
	add.s64 	%rd3, %rd1, %rd10;
	@%p6 bra 	$L__BB1_9;
	ld.global.s32 	%rd11, [%rd3];
	add.s64 	%rd12, %rd2, %rd11;
	mov.b16 	%rs3, 1;
	st.global.u8 	[%rd12], %rs3;
$L__BB1_9:
	add.s32 	%r14, %r34, 1;
	setp.ge.s32 	%p7, %r14, %r18;
	@%p7 bra 	$L__BB1_11;
	ld.global.s32 	%rd13, [%rd3+4];
	add.s64 	%rd14, %rd2, %rd13;
	mov.b16 	%rs4, 1;
	st.global.u8 	[%rd14], %rs4;
$L__BB1_11:
	add.s32 	%r15, %r14, 1;
	setp.ge.s32 	%p8, %r15, %r18;
	@%p8 bra 	$L__BB1_13;
	ld.global.s32 	%rd15, [%rd3+8];
	add.s64 	%rd16, %rd2, %rd15;
	mov.b16 	%rs5, 1;
	st.global.u8 	[%rd16], %rs5;
$L__BB1_13:
	add.s32 	%r16, %r15, 1;
	setp.ge.s32 	%p9, %r16, %r18;
	@%p9 bra 	$L__BB1_15;
	ld.global.s32 	%rd17, [%rd3+12];
	add.s64 	%rd18, %rd2, %rd17;
	mov.b16 	%rs6, 1;
	st.global.u8 	[%rd18], %rs6;
$L__BB1_15:
	add.s32 	%r34, %r16, 1;
	setp.lt.s32 	%p10, %r34, %r4;
	@%p10 bra 	$L__BB1_7;
$L__BB1_16:
	ret;

}
	// .globl	_Z10mult_pairsPiPfS0_iS0_
.visible .entry _Z10mult_pairsPiPfS0_iS0_(
	.param .u64 .ptr .align 1 _Z10mult_pairsPiPfS0_iS0__param_0,
	.param .u64 .ptr .align 1 _Z10mult_pairsPiPfS0_iS0__param_1,
	.param .u64 .ptr .align 1 _Z10mult_pairsPiPfS0_iS0__param_2,
	.param .u32 _Z10mult_pairsPiPfS0_iS0__param_3,
	.param .u64 .ptr .align 1 _Z10mult_pairsPiPfS0_iS0__param_4
)
{
	.reg .pred 	%p<11>;
	.reg .b32 	%r<42>;
	.reg .b32 	%f<16>;
	.reg .b64 	%rd<39>;

	ld.param.u64 	%rd5, [_Z10mult_pairsPiPfS0_iS0__param_0];
	ld.param.u64 	%rd6, [_Z10mult_pairsPiPfS0_iS0__param_1];
	ld.param.u64 	%rd7, [_Z10mult_pairsPiPfS0_iS0__param_2];
	ld.param.u32 	%r18, [_Z10mult_pairsPiPfS0_iS0__param_3];
	ld.param.u64 	%rd8, [_Z10mult_pairsPiPfS0_iS0__param_4];
	cvta.to.global.u64 	%rd1, %rd8;
	cvta.to.global.u64 	%rd2, %rd7;
	cvta.to.global.u64 	%rd3, %rd5;
	cvta.to.global.u64 	%rd4, %rd6;
	mov.u32 	%r19, %nctaid.x;
	add.s32 	%r20, %r19, %r18;
	add.s32 	%r21, %r20, -1;
	div.u32 	%r22, %r21, %r19;
	mov.u32 	%r23, %ntid.x;
	add.s32 	%r24, %r23, %r22;
	add.s32 	%r25, %r24, -1;
	div.u32 	%r26, %r25, %r23;
	mov.u32 	%r27, %ctaid.x;
	mul.lo.s32 	%r1, %r22, %r27;
	mov.u32 	%r28, %tid.x;
	mul.lo.s32 	%r2, %r26, %r28;
	add.s32 	%r40, %r2, %r1;
	add.s32 	%r4, %r40, %r26;
	setp.lt.s32 	%p1, %r26, 1;
	@%p1 bra 	$L__BB2_16;
	add.s32 	%r29, %r40, 1;
	max.s32 	%r5, %r29, %r4;
	sub.s32 	%r30, %r5, %r40;
	and.b32  	%r6, %r30, 3;
	setp.eq.s32 	%p2, %r6, 0;
	@%p2 bra 	$L__BB2_6;
	neg.s32 	%r38, %r6;
$L__BB2_3:
	.pragma "nounroll";
	setp.ge.s32 	%p3, %r40, %r18;
	@%p3 bra 	$L__BB2_5;
	mul.wide.s32 	%rd9, %r40, 4;
	add.s64 	%rd10, %rd4, %rd9;
	ld.global.f32 	%f1, [%rd10];
	add.s64 	%rd11, %rd3, %rd9;
	ld.global.u32 	%r31, [%rd11];
	mul.wide.s32 	%rd12, %r31, 4;
	add.s64 	%rd13, %rd2, %rd12;
	ld.global.f32 	%f2, [%rd13];
	mul.f32 	%f3, %f1, %f2;
	add.s64 	%rd14, %rd1, %rd9;
	st.global.f32 	[%rd14], %f3;
$L__BB2_5:
	add.s32 	%r40, %r40, 1;
	add.s32 	%r38, %r38, 1;
	setp.ne.s32 	%p4, %r38, 0;
	@%p4 bra 	$L__BB2_3;
$L__BB2_6:
	sub.s32 	%r32, %r1, %r5;
	add.s32 	%r33, %r32, %r2;
	setp.gt.u32 	%p5, %r33, -4;
	@%p5 bra 	$L__BB2_16;
$L__BB2_7:
	setp.ge.s32 	%p6, %r40, %r18;
	@%p6 bra 	$L__BB2_9;
	mul.wide.s32 	%rd15, %r40, 4;
	add.s64 	%rd16, %rd4, %rd15;
	ld.global.f32 	%f4, [%rd16];
	add.s64 	%rd17, %rd3, %rd15;
	ld.global.u32 	%r34, [%rd17];
	mul.wide.s32 	%rd18, %r34, 4;
	add.s64 	%rd19, %rd2, %rd18;
	ld.global.f32 	%f5, [%rd19];
	mul.f32 	%f6, %f4, %f5;
	add.s64 	%rd20, %rd1, %rd15;
	st.global.f32 	[%rd20], %f6;
$L__BB2_9:
	add.s32 	%r14, %r40, 1;
	setp.ge.s32 	%p7, %r14, %r18;
	@%p7 bra 	$L__BB2_11;
	mul.wide.s32 	%rd21, %r40, 4;
	add.s64 	%rd22, %rd4, %rd21;
	ld.global.f32 	%f7, [%rd22+4];
	add.s64 	%rd23, %rd3, %rd21;
	ld.global.u32 	%r35, [%rd23+4];
	mul.wide.s32 	%rd24, %r35, 4;
	add.s64 	%rd25, %rd2, %rd24;
	ld.global.f32 	%f8, [%rd25];
	mul.f32 	%f9, %f7, %f8;
	add.s64 	%rd26, %rd1, %rd21;
	st.global.f32 	[%rd26+4], %f9;
$L__BB2_11:
	add.s32 	%r15, %r14, 1;
	setp.ge.s32 	%p8, %r15, %r18;
	@%p8 bra 	$L__BB2_13;
	mul.wide.s32 	%rd27, %r40, 4;
	add.s64 	%rd28, %rd4, %rd27;
	ld.global.f32 	%f10, [%rd28+8];
	add.s64 	%rd29, %rd3, %rd27;
	ld.global.u32 	%r36, [%rd29+8];
	mul.wide.s32 	%rd30, %r36, 4;
	add.s64 	%rd31, %rd2, %rd30;
	ld.global.f32 	%f11, [%rd31];
	mul.f32 	%f12, %f10, %f11;
	add.s64 	%rd32, %rd1, %rd27;
	st.global.f32 	[%rd32+8], %f12;
$L__BB2_13:
	add.s32 	%r16, %r15, 1;
	setp.ge.s32 	%p9, %r16, %r18;
	@%p9 bra 	$L__BB2_15;
	mul.wide.s32 	%rd33, %r40, 4;
	add.s64 	%rd34, %rd4, %rd33;
	ld.global.f32 	%f13, [%rd34+12];
	add.s64 	%rd35, %rd3, %rd33;
	ld.global.u32 	%r37, [%rd35+12];
	mul.wide.s32 	%rd36, %r37, 4;
	add.s64 	%rd37, %rd2, %rd36;
	ld.global.f32 	%f14, [%rd37];
	mul.f32 	%f15, %f13, %f14;
	add.s64 	%rd38, %rd1, %rd33;
	st.global.f32 	[%rd38+12], %f15;
$L__BB2_15:
	add.s32 	%r40, %r16, 1;
	setp.lt.s32 	%p10, %r40, %r4;
	@%p10 bra 	$L__BB2_7;
$L__BB2_16:
	ret;

}
	// .globl	_Z18select_last_in_sgmiPiPfS0_
.visible .entry _Z18select_last_in_sgmiPiPfS0_(
	.param .u32 _Z18select_last_in_sgmiPiPfS0__param_0,
	.param .u64 .ptr .align 1 _Z18select_last_in_sgmiPiPfS0__param_1,
	.param .u64 .ptr .align 1 _Z18select_last_in_sgmiPiPfS0__param_2,
	.param .u64 .ptr .align 1 _Z18select_last_in_sgmiPiPfS0__param_3
)
{
	.reg .pred 	%p<11>;
	.reg .b32 	%r<41>;
	.reg .b32 	%f<6>;
	.reg .b64 	%rd<32>;

	ld.param.u32 	%r18, [_Z18select_last_in_sgmiPiPfS0__param_0];
	ld.param.u64 	%rd4, [_Z18select_last_in_sgmiPiPfS0__param_1];
	ld.param.u64 	%rd5, [_Z18select_last_in_sgmiPiPfS0__param_2];
	ld.param.u64 	%rd6, [_Z18select_last_in_sgmiPiPfS0__param_3];
	cvta.to.global.u64 	%rd1, %rd6;
	cvta.to.global.u64 	%rd2, %rd5;
	cvta.to.global.u64 	%rd3, %rd4;
	mov.u32 	%r19, %nctaid.x;
	add.s32 	%r20, %r19, %r18;
	add.s32 	%r21, %r20, -1;
	div.u32 	%r22, %r21, %r19;
	mov.u32 	%r23, %ntid.x;
	add.s32 	%r24, %r22, %r23;
	div.u32 	%r25, %r24, %r23;
	mov.u32 	%r26, %ctaid.x;
	mul.lo.s32 	%r1, %r22, %r26;
	mov.u32 	%r27, %tid.x;
	mul.lo.s32 	%r2, %r25, %r27;
	add.s32 	%r39, %r2, %r1;
	add.s32 	%r4, %r39, %r25;
	setp.lt.s32 	%p1, %r25, 1;
	@%p1 bra 	$L__BB3_16;
	add.s32 	%r28, %r39, 1;
	max.s32 	%r5, %r28, %r4;
	sub.s32 	%r29, %r5, %r39;
	and.b32  	%r6, %r29, 3;
	setp.eq.s32 	%p2, %r6, 0;
	@%p2 bra 	$L__BB3_6;
	neg.s32 	%r37, %r6;
$L__BB3_3:
	.pragma "nounroll";
	setp.ge.s32 	%p3, %r39, %r18;
	@%p3 bra 	$L__BB3_5;
	mul.wide.s32 	%rd7, %r39, 4;
	add.s64 	%rd8, %rd3, %rd7;
	ld.global.u32 	%r30, [%rd8];
	mul.wide.s32 	%rd9, %r30, 4;
	add.s64 	%rd10, %rd2, %rd9;
	ld.global.f32 	%f1, [%rd10+-4];
	add.s64 	%rd11, %rd1, %rd7;
	st.global.f32 	[%rd11], %f1;
$L__BB3_5:
	add.s32 	%r39, %r39, 1;
	add.s32 	%r37, %r37, 1;
	setp.ne.s32 	%p4, %r37, 0;
	@%p4 bra 	$L__BB3_3;
$L__BB3_6:
	sub.s32 	%r31, %r1, %r5;
	add.s32 	%r32, %r31, %r2;
	setp.gt.u32 	%p5, %r32, -4;
	@%p5 bra 	$L__BB3_16;
$L__BB3_7:
	setp.ge.s32 	%p6, %r39, %r18;
	@%p6 bra 	$L__BB3_9;
	mul.wide.s32 	%rd12, %r39, 4;
	add.s64 	%rd13, %rd3, %rd12;
	ld.global.u32 	%r33, [%rd13];
	mul.wide.s32 	%rd14, %r33, 4;
	add.s64 	%rd15, %rd2, %rd14;
	ld.global.f32 	%f2, [%rd15+-4];
	add.s64 	%rd16, %rd1, %rd12;
	st.global.f32 	[%rd16], %f2;
$L__BB3_9:
	add.s32 	%r14, %r39, 1;
	setp.ge.s32 	%p7, %r14, %r18;
	@%p7 bra 	$L__BB3_11;
	mul.wide.s32 	%rd17, %r39, 4;
	add.s64 	%rd18, %rd3, %rd17;
	ld.global.u32 	%r34, [%rd18+4];
	mul.wide.s32 	%rd19, %r34, 4;
	add.s64 	%rd20, %rd2, %rd19;
	ld.global.f32 	%f3, [%rd20+-4];
	add.s64 	%rd21, %rd1, %rd17;
	st.global.f32 	[%rd21+4], %f3;
$L__BB3_11:
	add.s32 	%r15, %r14, 1;
	setp.ge.s32 	%p8, %r15, %r18;
	@%p8 bra 	$L__BB3_13;
	mul.wide.s32 	%rd22, %r39, 4;
	add.s64 	%rd23, %rd3, %rd22;
	ld.global.u32 	%r35, [%rd23+8];
	mul.wide.s32 	%rd24, %r35, 4;
	add.s64 	%rd25, %rd2, %rd24;
	ld.global.f32 	%f4, [%rd25+-4];
	add.s64 	%rd26, %rd1, %rd22;
	st.global.f32 	[%rd26+8], %f4;
$L__BB3_13:
	add.s32 	%r16, %r15, 1;
	setp.ge.s32 	%p9, %r16, %r18;
	@%p9 bra 	$L__BB3_15;
	mul.wide.s32 	%rd27, %r39, 4;
	add.s64 	%rd28, %rd3, %rd27;
	ld.global.u32 	%r36, [%rd28+12];
	mul.wide.s32 	%rd29, %r36, 4;
	add.s64 	%rd30, %rd2, %rd29;
	ld.global.f32 	%f5, [%rd30+-4];
	add.s64 	%rd31, %rd1, %rd27;
	st.global.f32 	[%rd31+12], %f5;
$L__BB3_15:
	add.s32 	%r39, %r16, 1;
	setp.lt.s32 	%p10, %r39, %r4;
	@%p10 bra 	$L__BB3_7;
$L__BB3_16:
	ret;

}


// ===== COMPILED SASS (sm_100) =====

	.target	sm_100

	.elftype	@"ET_EXEC"


//--------------------- .note.nv.tkinfo           --------------------------
	.section	.note.nv.tkinfo,"",@"SHT_NOTE"
	.sectionflags	@"SHF_NOTE_NV_TKINFO"
	.tkinfo
        /*0018*/ 	.word	0x00000002
        /*0030*/ 	.string	""
        /*0030*/ 	.string	"ptxas"
        /*0030*/ 	.string	"Cuda compilation tools, release 13.0, V13.0.88"
        /*0030*/ 	.string	"Build cuda_13.0.r13.0/compiler.36424714_0"
        /*0030*/ 	.string	"-arch sm_100 -m 64 "



//--------------------- .note.nv.cuinfo           --------------------------
	.section	.note.nv.cuinfo,"",@"SHT_NOTE"
	.sectionflags	@"SHF_NOTE_NV_CUINFO"
        /*0018*/ 	.short	0x0002
        /*001a*/ 	.short	0x0064
        /*001c*/ 	.short	0x0082
	.zero		2


//--------------------- .nv.info                  --------------------------
	.section	.nv.info,"",@"SHT_CUDA_INFO"
	.align	4


	//----- nvinfo : EIATTR_REGCOUNT
	.align		4
        /*0000*/ 	.byte	0x04, 0x2f
        /*0002*/ 	.short	(.L_1 - .L_0)
	.align		4
.L_0:
        /*0004*/ 	.word	index@(_Z10replicate0iPc)
        /*0008*/ 	.word	0x0000000c


	//----- nvinfo : EIATTR_FRAME_SIZE
	.align		4
.L_1:
        /*000c*/ 	.byte	0x04, 0x11
        /*000e*/ 	.short	(.L_3 - .L_2)
	.align		4
.L_2:
        /*0010*/ 	.word	index@(_Z10replicate0iPc)
        /*0014*/ 	.word	0x00000000


	//----- nvinfo : EIATTR_REGCOUNT
	.align		4
.L_3:
        /*0018*/ 	.byte	0x04, 0x2f
        /*001a*/ 	.short	(.L_5 - .L_4)
	.align		4
.L_4:
        /*001c*/ 	.word	index@(_Z7mkFlagsiPiPc)
        /*0020*/ 	.word	0x00000010


	//----- nvinfo : EIATTR_FRAME_SIZE
	.align		4
.L_5:
        /*0024*/ 	.byte	0x04, 0x11
        /*0026*/ 	.short	(.L_7 - .L_6)
	.align		4
.L_6:
        /*0028*/ 	.word	index@(_Z7mkFlagsiPiPc)
        /*002c*/ 	.word	0x00000000


	//----- nvinfo : EIATTR_REGCOUNT
	.align		4
.L_7:
        /*0030*/ 	.byte	0x04, 0x2f
        /*0032*/ 	.short	(.L_9 - .L_8)
	.align		4
.L_8:
        /*0034*/ 	.word	index@(_Z10mult_pairsPiPfS0_iS0_)
        /*0038*/ 	.word	0x00000014


	//----- nvinfo : EIATTR_FRAME_SIZE
	.align		4
.L_9:
        /*003c*/ 	.byte	0x04, 0x11
        /*003e*/ 	.short	(.L_11 - .L_10)
	.align		4
.L_10:
        /*0040*/ 	.word	index@(_Z10mult_pairsPiPfS0_iS0_)
        /*0044*/ 	.word	0x00000000


	//----- nvinfo : EIATTR_REGCOUNT
	.align		4
.L_11:
        /*0048*/ 	.byte	0x04, 0x2f
        /*004a*/ 	.short	(.L_13 - .L_12)
	.align		4
.L_12:
        /*004c*/ 	.word	index@(_Z18select_last_in_sgmiPiPfS0_)
        /*0050*/ 	.word	0x00000016


	//----- nvinfo : EIATTR_FRAME_SIZE
	.align		4
.L_13:
        /*0054*/ 	.byte	0x04, 0x11
        /*0056*/ 	.short	(.L_15 - .L_14)
	.align		4
.L_14:
        /*0058*/ 	.word	index@(_Z18select_last_in_sgmiPiPfS0_)
        /*005c*/ 	.word	0x00000000


	//----- nvinfo : EIATTR_MIN_STACK_SIZE
	.align		4
.L_15:
        /*0060*/ 	.byte	0x04, 0x12
        /*0062*/ 	.short	(.L_17 - .L_16)
	.align		4
.L_16:
        /*0064*/ 	.word	index@(_Z18select_last_in_sgmiPiPfS0_)
        /*0068*/ 	.word	0x00000000


	//----- nvinfo : EIATTR_MIN_STACK_SIZE
	.align		4
.L_17:
        /*006c*/ 	.byte	0x04, 0x12
        /*006e*/ 	.short	(.L_19 - .L_18)
	.align		4
.L_18:
        /*0070*/ 	.word	index@(_Z10mult_pairsPiPfS0_iS0_)
        /*0074*/ 	.word	0x00000000


	//----- nvinfo : EIATTR_MIN_STACK_SIZE
	.align		4
.L_19:
        /*0078*/ 	.byte	0x04, 0x12
        /*007a*/ 	.short	(.L_21 - .L_20)
	.align		4
.L_20:
        /*007c*/ 	.word	index@(_Z7mkFlagsiPiPc)
        /*0080*/ 	.word	0x00000000


	//----- nvinfo : EIATTR_MIN_STACK_SIZE
	.align		4
.L_21:
        /*0084*/ 	.byte	0x04, 0x12
        /*0086*/ 	.short	(.L_23 - .L_22)
	.align		4
.L_22:
        /*0088*/ 	.word	index@(_Z10replicate0iPc)
        /*008c*/ 	.word	0x00000000
.L_23:


//--------------------- .nv.compat                --------------------------
	.section	.nv.compat,"",@"SHT_CUDA_COMPAT_INFO"
	.align	4
        /*0000*/ 	.byte	0x02, 0x09, 0x00, 0x00, 0x02, 0x02, 0x01, 0x00, 0x02, 0x05, 0x05, 0x00, 0x03, 0x07, 0x01, 0x01
        /*0010*/ 	.byte	0x02, 0x03, 0x00, 0x00, 0x02, 0x06, 0x01, 0x00, 0x04, 0x0b, 0x08, 0x00, 0x09, 0x00, 0x00, 0x00
        /*0020*/ 	.byte	0x00, 0x00, 0x00, 0x00


//--------------------- .nv.info._Z18select_last_in_sgmiPiPfS0_ --------------------------
	.section	.nv.info._Z18select_last_in_sgmiPiPfS0_,"",@"SHT_CUDA_INFO"
	.sectionflags	@""
	.align	4


	//----- nvinfo : EIATTR_CUDA_API_VERSION
	.align		4
        /*0000*/ 	.byte	0x04, 0x37
        /*0002*/ 	.short	(.L_25 - .L_24)
.L_24:
        /*0004*/ 	.word	0x00000082


	//----- nvinfo : EIATTR_KPARAM_INFO
	.align		4
.L_25:
        /*0008*/ 	.byte	0x04, 0x17
        /*000a*/ 	.short	(.L_27 - .L_26)
.L_26:
        /*000c*/ 	.word	0x00000000
        /*0010*/ 	.short	0x0003
        /*0012*/ 	.short	0x0018
        /*0014*/ 	.byte	0x00, 0xf5, 0x21, 0x00


	//----- nvinfo : EIATTR_KPARAM_INFO
	.align		4
.L_27:
        /*0018*/ 	.byte	0x04, 0x17
        /*001a*/ 	.short	(.L_29 - .L_28)
.L_28:
        /*001c*/ 	.word	0x00000000
        /*0020*/ 	.short	0x0002
        /*0022*/ 	.short	0x0010
        /*0024*/ 	.byte	0x00, 0xf5, 0x21, 0x00


	//----- nvinfo : EIATTR_KPARAM_INFO
	.align		4
.L_29:
        /*0028*/ 	.byte	0x04, 0x17
        /*002a*/ 	.short	(.L_31 - .L_30)
.L_30:
        /*002c*/ 	.word	0x00000000
        /*0030*/ 	.short	0x0001
        /*0032*/ 	.short	0x0008
        /*0034*/ 	.byte	0x00, 0xf5, 0x21, 0x00


	//----- nvinfo : EIATTR_KPARAM_INFO
	.align		4
.L_31:
        /*0038*/ 	.byte	0x04, 0x17
        /*003a*/ 	.short	(.L_33 - .L_32)
.L_32:
        /*003c*/ 	.word	0x00000000
        /*0040*/ 	.short	0x0000
        /*0042*/ 	.short	0x0000
        /*0044*/ 	.byte	0x00, 0xf0, 0x11, 0x00


	//----- nvinfo : EIATTR_SPARSE_MMA_MASK
	.align		4
.L_33:
        /*0048*/ 	.byte	0x03, 0x50
        /*004a*/ 	.short	0x0000


	//----- nvinfo : EIATTR_MAXREG_COUNT
	.align		4
        /*004c*/ 	.byte	0x03, 0x1b
        /*004e*/ 	.short	0x00ff


	//----- nvinfo : EIATTR_MERCURY_ISA_VERSION
	.align		4
        /*0050*/ 	.byte	0x03, 0x5f
        /*0052*/ 	.short	0x0101


	//----- nvinfo : EIATTR_VRC_CTA_INIT_COUNT
	.align		4
        /*0054*/ 	.byte	0x02, 0x4a
	.zero		1
	.zero		1


	//----- nvinfo : EIATTR_EXIT_INSTR_OFFSETS
	.align		4
        /*0058*/ 	.byte	0x04, 0x1c
        /*005a*/ 	.short	(.L_35 - .L_34)


	//   ....[0]....
.L_34:
        /*005c*/ 	.word	0x000002d0


	//   ....[1]....
        /*0060*/ 	.word	0x000004c0


	//   ....[2]....
        /*0064*/ 	.word	0x000007b0


	//----- nvinfo : EIATTR_CRS_STACK_SIZE
	.align		4
.L_35:
        /*0068*/ 	.byte	0x04, 0x1e
        /*006a*/ 	.short	(.L_37 - .L_36)
.L_36:
        /*006c*/ 	.word	0x00000000


	//----- nvinfo : EIATTR_CBANK_PARAM_SIZE
	.align		4
.L_37:
        /*0070*/ 	.byte	0x03, 0x19
        /*0072*/ 	.short	0x0020


	//----- nvinfo : EIATTR_PARAM_CBANK
	.align		4
        /*0074*/ 	.byte	0x04, 0x0a
        /*0076*/ 	.short	(.L_39 - .L_38)
	.align		4
.L_38:
        /*0078*/ 	.word	index@(.nv.constant0._Z18select_last_in_sgmiPiPfS0_)
        /*007c*/ 	.short	0x0380
        /*007e*/ 	.short	0x0020


	//----- nvinfo : EIATTR_SW_WAR
	.align		4
.L_39:
        /*0080*/ 	.byte	0x04, 0x36
        /*0082*/ 	.short	(.L_41 - .L_40)
.L_40:
        /*0084*/ 	.word	0x00000008
.L_41:


//--------------------- .nv.info._Z10mult_pairsPiPfS0_iS0_ --------------------------
	.section	.nv.info._Z10mult_pairsPiPfS0_iS0_,"",@"SHT_CUDA_INFO"
	.sectionflags	@""
	.align	4


	//----- nvinfo : EIATTR_CUDA_API_VERSION
	.align		4
        /*0000*/ 	.byte	0x04, 0x37
        /*0002*/ 	.short	(.L_43 - .L_42)
.L_42:
        /*0004*/ 	.word	0x00000082


	//----- nvinfo : EIATTR_KPARAM_INFO
	.align		4
.L_43:
        /*0008*/ 	.byte	0x04, 0x17
        /*000a*/ 	.short	(.L_45 - .L_44)
.L_44:
        /*000c*/ 	.word	0x00000000
        /*0010*/ 	.short	0x0004
        /*0012*/ 	.short	0x0020
        /*0014*/ 	.byte	0x00, 0xf5, 0x21, 0x00


	//----- nvinfo : EIATTR_KPARAM_INFO
	.align		4
.L_45:
        /*0018*/ 	.byte	0x04, 0x17
        /*001a*/ 	.short	(.L_47 - .L_46)
.L_46:
        /*001c*/ 	.word	0x00000000
        /*0020*/ 	.short	0x0003
        /*0022*/ 	.short	0x0018
        /*0024*/ 	.byte	0x00, 0xf0, 0x11, 0x00


	//----- nvinfo : EIATTR_KPARAM_INFO
	.align		4
.L_47:
        /*0028*/ 	.byte	0x04, 0x17
        /*002a*/ 	.short	(.L_49 - .L_48)
.L_48:
        /*002c*/ 	.word	0x00000000
        /*0030*/ 	.short	0x0002
        /*0032*/ 	.short	0x0010
        /*0034*/ 	.byte	0x00, 0xf5, 0x21, 0x00


	//----- nvinfo : EIATTR_KPARAM_INFO
	.align		4
.L_49:
        /*0038*/ 	.byte	0x04, 0x17
        /*003a*/ 	.short	(.L_51 - .L_50)
.L_50:
        /*003c*/ 	.word	0x00000000
        /*0040*/ 	.short	0x0001
        /*0042*/ 	.short	0x0008
        /*0044*/ 	.byte	0x00, 0xf5, 0x21, 0x00


	//----- nvinfo : EIATTR_KPARAM_INFO
	.align		4
.L_51:
        /*0048*/ 	.byte	0x04, 0x17
        /*004a*/ 	.short	(.L_53 - .L_52)
.L_52:
        /*004c*/ 	.word	0x00000000
        /*0050*/ 	.short	0x0000
        /*0052*/ 	.short	0x0000
        /*0054*/ 	.byte	0x00, 0xf5, 0x21, 0x00


	//----- nvinfo : EIATTR_SPARSE_MMA_MASK
	.align		4
.L_53:
        /*0058*/ 	.byte	0x03, 0x50
        /*005a*/ 	.short	0x0000


	//----- nvinfo : EIATTR_MAXREG_COUNT
	.align		4
        /*005c*/ 	.byte	0x03, 0x1b
        /*005e*/ 	.short	0x00ff


	//----- nvinfo : EIATTR_MERCURY_ISA_VERSION
	.align		4
        /*0060*/ 	.byte	0x03, 0x5f
        /*0062*/ 	.short	0x0101


	//----- nvinfo : EIATTR_VRC_CTA_INIT_COUNT
	.align		4
        /*0064*/ 	.byte	0x02, 0x4a
	.zero		1
	.zero		1


	//----- nvinfo : EIATTR_EXIT_INSTR_OFFSETS
	.align		4
        /*0068*/ 	.byte	0x04, 0x1c
        /*006a*/ 	.short	(.L_55 - .L_54)


	//   ....[0]....
.L_54:
        /*006c*/ 	.word	0x000002d0


	//   ....[1]....
        /*0070*/ 	.word	0x00000500


	//   ....[2]....
        /*0074*/ 	.word	0x000008f0


	//----- nvinfo : EIATTR_CRS_STACK_SIZE
	.align		4
.L_55:
        /*0078*/ 	.byte	0x04, 0x1e
        /*007a*/ 	.short	(.L_57 - .L_56)
.L_56:
        /*007c*/ 	.word	0x00000000


	//----- nvinfo : EIATTR_CBANK_PARAM_SIZE
	.align		4
.L_57:
        /*0080*/ 	.byte	0x03, 0x19
        /*0082*/ 	.short	0x0028


	//----- nvinfo : EIATTR_PARAM_CBANK
	.align		4
        /*0084*/ 	.byte	0x04, 0x0a
        /*0086*/ 	.short	(.L_59 - .L_58)
	.align		4
.L_58:
        /*0088*/ 	.word	index@(.nv.constant0._Z10mult_pairsPiPfS0_iS0_)
        /*008c*/ 	.short	0x0380
        /*008e*/ 	.short	0x0028


	//----- nvinfo : EIATTR_SW_WAR
	.align		4
.L_59:
        /*0090*/ 	.byte	0x04, 0x36
        /*0092*/ 	.short	(.L_61 - .L_60)
.L_60:
        /*0094*/ 	.word	0x00000008
.L_61:


//--------------------- .nv.info._Z7mkFlagsiPiPc  --------------------------
	.section	.nv.info._Z7mkFlagsiPiPc,"",@"SHT_CUDA_INFO"
	.sectionflags	@""
	.align	4


	//----- nvinfo : EIATTR_CUDA_API_VERSION
	.align		4
        /*0000*/ 	.byte	0x04, 0x37
        /*0002*/ 	.short	(.L_63 - .L_62)
.L_62:
        /*0004*/ 	.word	0x00000082


	//----- nvinfo : EIATTR_KPARAM_INFO
	.align		4
.L_63:
        /*0008*/ 	.byte	0x04, 0x17
        /*000a*/ 	.short	(.L_65 - .L_64)
.L_64:
        /*000c*/ 	.word	0x00000000
        /*0010*/ 	.short	0x0002
        /*0012*/ 	.short	0x0010
        /*0014*/ 	.byte	0x00, 0xf5, 0x21, 0x00


	//----- nvinfo : EIATTR_KPARAM_INFO
	.align		4
.L_65:
        /*0018*/ 	.byte	0x04, 0x17
        /*001a*/ 	.short	(.L_67 - .L_66)
.L_66:
        /*001c*/ 	.word	0x00000000
        /*0020*/ 	.short	0x0001
        /*0022*/ 	.short	0x0008
        /*0024*/ 	.byte	0x00, 0xf5, 0x21, 0x00


	//----- nvinfo : EIATTR_KPARAM_INFO
	.align		4
.L_67:
        /*0028*/ 	.byte	0x04, 0x17
        /*002a*/ 	.short	(.L_69 - .L_68)
.L_68:
        /*002c*/ 	.word	0x00000000
        /*0030*/ 	.short	0x0000
        /*0032*/ 	.short	0x0000
        /*0034*/ 	.byte	0x00, 0xf0, 0x11, 0x00


	//----- nvinfo : EIATTR_SPARSE_MMA_MASK
	.align		4
.L_69:
        /*0038*/ 	.byte	0x03, 0x50
        /*003a*/ 	.short	0x0000


	//----- nvinfo : EIATTR_MAXREG_COUNT
	.align		4
        /*003c*/ 	.byte	0x03, 0x1b
        /*003e*/ 	.short	0x00ff


	//----- nvinfo : EIATTR_MERCURY_ISA_VERSION
	.align		4
        /*0040*/ 	.byte	0x03, 0x5f
        /*0042*/ 	.short	0x0101


	//----- nvinfo : EIATTR_VRC_CTA_INIT_COUNT
	.align		4
        /*0044*/ 	.byte	0x02, 0x4a
	.zero		1
	.zero		1


	//----- nvinfo : EIATTR_EXIT_INSTR_OFFSETS
	.align		4
        /*0048*/ 	.byte	0x04, 0x1c
        /*004a*/ 	.short	(.L_71 - .L_70)


	//   ....[0]....
.L_70:
        /*004c*/ 	.word	0x00000310


	//   ....[1]....
        /*0050*/ 	.word	0x00000500


	//   ....[2]....
        /*0054*/ 	.word	0x00000780


	//----- nvinfo : EIATTR_CRS_STACK_SIZE
	.align		4
.L_71:
        /*0058*/ 	.byte	0x04, 0x1e
        /*005a*/ 	.short	(.L_73 - .L_72)
.L_72:
        /*005c*/ 	.word	0x00000000


	//----- nvinfo : EIATTR_CBANK_PARAM_SIZE
	.align		4
.L_73:
        /*0060*/ 	.byte	0x03, 0x19
        /*0062*/ 	.short	0x0018


	//----- nvinfo : EIATTR_PARAM_CBANK
	.align		4
        /*0064*/ 	.byte	0x04, 0x0a
        /*0066*/ 	.short	(.L_75 - .L_74)
	.align		4
.L_74:
        /*0068*/ 	.word	index@(.nv.constant0._Z7mkFlagsiPiPc)
        /*006c*/ 	.short	0x0380
        /*006e*/ 	.short	0x0018


	//----- nvinfo : EIATTR_SW_WAR
	.align		4
.L_75:
        /*0070*/ 	.byte	0x04, 0x36
        /*0072*/ 	.short	(.L_77 - .L_76)
.L_76:
        /*0074*/ 	.word	0x00000008
.L_77:


//--------------------- .nv.info._Z10replicate0iPc --------------------------
	.section	.nv.info._Z10replicate0iPc,"",@"SHT_CUDA_INFO"
	.sectionflags	@""
	.align	4


	//----- nvinfo : EIATTR_CUDA_API_VERSION
	.align		4
        /*0000*/ 	.byte	0x04, 0x37
        /*0002*/ 	.short	(.L_79 - .L_78)
.L_78:
        /*0004*/ 	.word	0x00000082


	//----- nvinfo : EIATTR_KPARAM_INFO
	.align		4
.L_79:
        /*0008*/ 	.byte	0x04, 0x17
        /*000a*/ 	.short	(.L_81 - .L_80)
.L_80:
        /*000c*/ 	.word	0x00000000
        /*0010*/ 	.short	0x0001
        /*0012*/ 	.short	0x0008
        /*0014*/ 	.byte	0x00, 0xf5, 0x21, 0x00


	//----- nvinfo : EIATTR_KPARAM_INFO
	.align		4
.L_81:
        /*0018*/ 	.byte	0x04, 0x17
        /*001a*/ 	.short	(.L_83 - .L_82)
.L_82:
        /*001c*/ 	.word	0x00000000
        /*0020*/ 	.short	0x0000
        /*0022*/ 	.short	0x0000
        /*0024*/ 	.byte	0x00, 0xf0, 0x11, 0x00


	//----- nvinfo : EIATTR_SPARSE_MMA_MASK
	.align		4
.L_83:
        /*0028*/ 	.byte	0x03, 0x50
        /*002a*/ 	.short	0x0000


	//----- nvinfo : EIATTR_MAXREG_COUNT
	.align		4
        /*002c*/ 	.byte	0x03, 0x1b
        /*002e*/ 	.short	0x00ff


	//----- nvinfo : EIATTR_MERCURY_ISA_VERSION
	.align		4
        /*0030*/ 	.byte	0x03, 0x5f
        /*0032*/ 	.short	0x0101


	//----- nvinfo : EIATTR_VRC_CTA_INIT_COUNT
	.align		4
        /*0034*/ 	.byte	0x02, 0x4a
	.zero		1
	.zero		1


	//----- nvinfo : EIATTR_EXIT_INSTR_OFFSETS
	.align		4
        /*0038*/ 	.byte	0x04, 0x1c
        /*003a*/ 	.short	(.L_85 - .L_84)


	//   ....[0]....
.L_84:
        /*003c*/ 	.word	0x000002e0


	//   ....[1]....
        /*0040*/ 	.word	0x00000640


	//   ....[2]....
        /*0044*/ 	.word	0x000007a0


	//   ....[3]....
        /*0048*/ 	.word	0x000008b0


	//   ....[4]....
        /*004c*/ 	.word	0x00000900


	//----- nvinfo : EIATTR_CRS_STACK_SIZE
	.align		4
.L_85:
        /*0050*/ 	.byte	0x04, 0x1e
        /*0052*/ 	.short	(.L_87 - .L_86)
.L_86:
        /*0054*/ 	.word	0x00000000


	//----- nvinfo : EIATTR_CBANK_PARAM_SIZE
	.align		4
.L_87:
        /*0058*/ 	.byte	0x03, 0x19
        /*005a*/ 	.short	0x0010


	//----- nvinfo : EIATTR_PARAM_CBANK
	.align		4
        /*005c*/ 	.byte	0x04, 0x0a
        /*005e*/ 	.short	(.L_89 - .L_88)
	.align		4
.L_88:
        /*0060*/ 	.word	index@(.nv.constant0._Z10replicate0iPc)
        /*0064*/ 	.short	0x0380
        /*0066*/ 	.short	0x0010


	//----- nvinfo : EIATTR_SW_WAR
	.align		4
.L_89:
        /*0068*/ 	.byte	0x04, 0x36
        /*006a*/ 	.short	(.L_91 - .L_90)
.L_90:
        /*006c*/ 	.word	0x00000008
.L_91:


//--------------------- .nv.callgraph             --------------------------
	.section	.nv.callgraph,"",@"SHT_CUDA_CALLGRAPH"
	.align	4
	.sectionentsize	8
	.align		4
        /*0000*/ 	.word	0x00000000
	.align		4
        /*0004*/ 	.word	0xffffffff
	.align		4
        /*0008*/ 	.word	0x00000000
	.align		4
        /*000c*/ 	.word	0xfffffffe
	.align		4
        /*0010*/ 	.word	0x00000000
	.align		4
        /*0014*/ 	.word	0xfffffffd
	.align		4
        /*0018*/ 	.word	0x00000000
	.align		4
        /*001c*/ 	.word	0xfffffffc


//--------------------- .text._Z18select_last_in_sgmiPiPfS0_ --------------------------
	.section	.text._Z18select_last_in_sgmiPiPfS0_,"ax",@progbits
	.align	128
        .global         _Z18select_last_in_sgmiPiPfS0_
        .type           _Z18select_last_in_sgmiPiPfS0_,@function
        .size           _Z18select_last_in_sgmiPiPfS0_,(.L_x_24 - _Z18select_last_in_sgmiPiPfS0_)
        .other          _Z18select_last_in_sgmiPiPfS0_,@"STO_CUDA_ENTRY STV_DEFAULT"
_Z18select_last_in_sgmiPiPfS0_:
.text._Z18select_last_in_sgmiPiPfS0_:
[----:B------:R-:W-:Y:S08]  /*0000*/  LDC R1, c[0x0][0x37c] ;  /* 0x0000df00ff017b82 */ /* 0x000ff00000000800 */
[----:B------:R-:W0:Y:S01]  /*0010*/  LDC R7, c[0x0][0x370] ;  /* 0x0000dc00ff077b82 */ /* 0x000e220000000800 */
[----:B------:R-:W1:Y:S07]  /*0020*/  LDCU UR4, c[0x0][0x360] ;  /* 0x00006c00ff0477ac */ /* 0x000e6e0008000800 */
[----:B------:R-:W2:Y:S08]  /*0030*/  LDC R4, c[0x0][0x380] ;  /* 0x0000e000ff047b82 */ /* 0x000eb00000000800 */
[----:B------:R-:W3:Y:S01]  /*0040*/  S2UR UR5, SR_CTAID.X ;  /* 0x00000000000579c3 */ /* 0x000ee20000002500 */
[----:B-1----:R-:W1:Y:S01]  /*0050*/  I2F.U32.RP R5, UR4 ;  /* 0x0000000400057d06 */ /* 0x002e620008209000 */
[----:B0-----:R-:W-:-:S07]  /*0060*/  ISETP.NE.U32.AND P2, PT, R7, RZ, PT ;  /* 0x000000ff0700720c */ /* 0x001fce0003f45070 */
[----:B------:R-:W0:Y:S08]  /*0070*/  I2F.U32.RP R0, R7 ;  /* 0x0000000700007306 */ /* 0x000e300000209000 */
[----:B-1----:R-:W-:Y:S08]  /*0080*/  MUFU.RCP R5, R5 ;  /* 0x0000000500057308 */ /* 0x002ff00000001000 */
[----:B0-----:R-:W0:Y:S02]  /*0090*/  MUFU.RCP R0, R0 ;  /* 0x0000000000007308 */ /* 0x001e240000001000 */
[----:B0-----:R-:W-:-:S02]  /*00a0*/  IADD3 R2, PT, PT, R0, 0xffffffe, RZ ;  /* 0x0ffffffe00027810 */ /* 0x001fc40007ffe0ff */
[----:B--2---:R-:W-:-:S04]  /*00b0*/  IADD3 R0, PT, PT, R7, -0x1, R4 ;  /* 0xffffffff07007810 */ /* 0x004fc80007ffe004 */
[----:B------:R0:W1:Y:S02]  /*00c0*/  F2I.FTZ.U32.TRUNC.NTZ R3, R2 ;  /* 0x0000000200037305 */ /* 0x000064000021f000 */
[----:B0-----:R-:W-:Y:S02]  /*00d0*/  HFMA2 R2, -RZ, RZ, 0, 0 ;  /* 0x00000000ff027431 */ /* 0x001fe400000001ff */
[----:B-1----:R-:W-:-:S04]  /*00e0*/  IMAD.MOV R6, RZ, RZ, -R3 ;  /* 0x000000ffff067224 */ /* 0x002fc800078e0a03 */
[----:B------:R-:W-:-:S04]  /*00f0*/  IMAD R9, R6, R7, RZ ;  /* 0x0000000706097224 */ /* 0x000fc800078e02ff */
[----:B------:R-:W-:-:S06]  /*0100*/  IMAD.HI.U32 R3, R3, R9, R2 ;  /* 0x0000000903037227 */ /* 0x000fcc00078e0002 */
[----:B------:R-:W-:-:S04]  /*0110*/  IMAD.HI.U32 R4, R3, R0, RZ ;  /* 0x0000000003047227 */ /* 0x000fc800078e00ff */
[----:B------:R-:W-:-:S04]  /*0120*/  IMAD.MOV R2, RZ, RZ, -R4 ;  /* 0x000000ffff027224 */ /* 0x000fc800078e0a04 */
[----:B------:R-:W-:Y:S01]  /*0130*/  IMAD R0, R7, R2, R0 ;  /* 0x0000000207007224 */ /* 0x000fe200078e0200 */
[----:B------:R-:W-:-:S04]  /*0140*/  IADD3 R2, PT, PT, R5, 0xffffffe, RZ ;  /* 0x0ffffffe05027810 */ /* 0x000fc80007ffe0ff */
[----:B------:R-:W-:Y:S01]  /*0150*/  ISETP.GE.U32.AND P0, PT, R0, R7, PT ;  /* 0x000000070000720c */ /* 0x000fe20003f06070 */
[----:B------:R0:W1:Y:S02]  /*0160*/  F2I.FTZ.U32.TRUNC.NTZ R3, R2 ;  /* 0x0000000200037305 */ /* 0x000064000021f000 */
[----:B0-----:R-:W-:-:S10]  /*0170*/  IMAD.MOV.U32 R2, RZ, RZ, RZ ;  /* 0x000000ffff027224 */ /* 0x001fd400078e00ff */
[----:B------:R-:W-:Y:S02]  /*0180*/  @P0 IMAD.IADD R0, R0, 0x1, -R7 ;  /* 0x0000000100000824 */ /* 0x000fe400078e0a07 */
[----:B------:R-:W-:Y:S01]  /*0190*/  @P0 VIADD R4, R4, 0x1 ;  /* 0x0000000104040836 */ /* 0x000fe20000000000 */
[----:B-1----:R-:W-:Y:S02]  /*01a0*/  IADD3 R5, PT, PT, RZ, -R3, RZ ;  /* 0x80000003ff057210 */ /* 0x002fe40007ffe0ff */
[----:B------:R-:W-:-:S03]  /*01b0*/  ISETP.GE.U32.AND P1, PT, R0, R7, PT ;  /* 0x000000070000720c */ /* 0x000fc60003f26070 */
[----:B------:R-:W-:-:S04]  /*01c0*/  IMAD R5, R5, UR4, RZ ;  /* 0x0000000405057c24 */ /* 0x000fc8000f8e02ff */
[----:B------:R-:W-:-:S06]  /*01d0*/  IMAD.HI.U32 R3, R3, R5, R2 ;  /* 0x0000000503037227 */ /* 0x000fcc00078e0002 */
[----:B------:R-:W-:Y:S02]  /*01e0*/  @P1 IADD3 R4, PT, PT, R4, 0x1, RZ ;  /* 0x0000000104041810 */ /* 0x000fe40007ffe0ff */
[----:B------:R-:W-:Y:S02]  /*01f0*/  @!P2 LOP3.LUT R4, RZ, R7, RZ, 0x33, !PT ;  /* 0x00000007ff04a212 */ /* 0x000fe400078e33ff */
[----:B------:R-:W-:Y:S02]  /*0200*/  ISETP.NE.U32.AND P2, PT, RZ, UR4, PT ;  /* 0x00000004ff007c0c */ /* 0x000fe4000bf45070 */
[C---:B------:R-:W-:Y:S01]  /*0210*/  IADD3 R0, PT, PT, R4.reuse, UR4, RZ ;  /* 0x0000000404007c10 */ /* 0x040fe2000fffe0ff */
[----:B---3--:R-:W-:-:S04]  /*0220*/  IMAD R4, R4, UR5, RZ ;  /* 0x0000000504047c24 */ /* 0x008fc8000f8e02ff */
[----:B------:R-:W-:-:S04]  /*0230*/  IMAD.HI.U32 R2, R3, R0, RZ ;  /* 0x0000000003027227 */ /* 0x000fc800078e00ff */
[----:B------:R-:W-:-:S04]  /*0240*/  IMAD.MOV R3, RZ, RZ, -R2 ;  /* 0x000000ffff037224 */ /* 0x000fc800078e0a02 */
[----:B------:R-:W-:-:S05]  /*0250*/  IMAD R0, R3, UR4, R0 ;  /* 0x0000000403007c24 */ /* 0x000fca000f8e0200 */
[----:B------:R-:W-:-:S13]  /*0260*/  ISETP.GE.U32.AND P0, PT, R0, UR4, PT ;  /* 0x0000000400007c0c */ /* 0x000fda000bf06070 */
[----:B------:R-:W-:Y:S01]  /*0270*/  @P0 IADD3 R0, PT, PT, R0, -UR4, RZ ;  /* 0x8000000400000c10 */ /* 0x000fe2000fffe0ff */
[----:B------:R-:W-:-:S03]  /*0280*/  @P0 VIADD R2, R2, 0x1 ;  /* 0x0000000102020836 */ /* 0x000fc60000000000 */
[----:B------:R-:W-:-:S13]  /*0290*/  ISETP.GE.U32.AND P1, PT, R0, UR4, PT ;  /* 0x0000000400007c0c */ /* 0x000fda000bf26070 */
[----:B------:R-:W-:Y:S02]  /*02a0*/  @P1 IADD3 R2, PT, PT, R2, 0x1, RZ ;  /* 0x0000000102021810 */ /* 0x000fe40007ffe0ff */
[----:B------:R-:W-:-:S04]  /*02b0*/  @!P2 LOP3.LUT R2, RZ, UR4, RZ, 0x33, !PT ;  /* 0x00000004ff02ac12 */ /* 0x000fc8000f8e33ff */
[----:B------:R-:W-:-:S13]  /*02c0*/  ISETP.GE.AND P0, PT, R2, 0x1, PT ;  /* 0x000000010200780c */ /* 0x000fda0003f06270 */
[----:B------:R-:W-:Y:S05]  /*02d0*/  @!P0 EXIT ;  /* 0x000000000000894d */ /* 0x000fea0003800000 */
[----:B------:R-:W0:Y:S01]  /*02e0*/  S2R R5, SR_TID.X ;  /* 0x0000000000057919 */ /* 0x000e220000002100 */
[----:B------:R-:W1:Y:S01]  /*02f0*/  LDCU UR7, c[0x0][0x380] ;  /* 0x00007000ff0777ac */ /* 0x000e620008000800 */
[----:B------:R-:W-:Y:S01]  /*0300*/  BSSY.RECONVERGENT B0, `(.L_x_0) ;  /* 0x000001b000007945 */ /* 0x000fe20003800200 */
[----:B------:R-:W2:Y:S01]  /*0310*/  LDCU.64 UR4, c[0x0][0x358] ;  /* 0x00006b00ff0477ac */ /* 0x000ea20008000a00 */
[----:B------:R-:W3:Y:S01]  /*0320*/  LDCU UR6, c[0x0][0x380] ;  /* 0x00007000ff0677ac */ /* 0x000ee20008000800 */
[----:B0-----:R-:W-:-:S05]  /*0330*/  IMAD R5, R2, R5, RZ ;  /* 0x0000000502057224 */ /* 0x001fca00078e02ff */
[----:B------:R-:W-:-:S05]  /*0340*/  IADD3 R3, PT, PT, R4, R5, RZ ;  /* 0x0000000504037210 */ /* 0x000fca0007ffe0ff */
[----:B------:R-:W-:-:S05]  /*0350*/  IMAD.IADD R0, R2, 0x1, R3 ;  /* 0x0000000102007824 */ /* 0x000fca00078e0203 */
[----:B------:R-:W-:-:S04]  /*0360*/  VIADDMNMX R6, R3, 0x1, R0, !PT ;  /* 0x0000000103067846 */ /* 0x000fc80007800100 */
[----:B------:R-:W-:Y:S02]  /*0370*/  IADD3 R2, PT, PT, -R3, R6, RZ ;  /* 0x0000000603027210 */ /* 0x000fe40007ffe1ff */
[----:B------:R-:W-:Y:S02]  /*0380*/  IADD3 R4, PT, PT, R5, R4, -R6 ;  /* 0x0000000405047210 */ /* 0x000fe40007ffe806 */
[----:B------:R-:W-:Y:S02]  /*0390*/  LOP3.LUT P1, R2, R2, 0x3, RZ, 0xc0, !PT ;  /* 0x0000000302027812 */ /* 0x000fe4000782c0ff */
[----:B------:R-:W-:-:S11]  /*03a0*/  ISETP.GT.U32.AND P0, PT, R4, -0x4, PT ;  /* 0xfffffffc0400780c */ /* 0x000fd60003f04070 */
[----:B-123--:R-:W-:Y:S05]  /*03b0*/  @!P1 BRA `(.L_x_1) ;  /* 0x00000000003c9947 */ /* 0x00efea0003800000 */
[----:B------:R-:W-:-:S07]  /*03c0*/  IADD3 R2, PT, PT, -R2, RZ, RZ ;  /* 0x000000ff02027210 */ /* 0x000fce0007ffe1ff */
.L_x_2:
[C---:B------:R-:W-:Y:S01]  /*03d0*/  ISETP.GE.AND P1, PT, R3.reuse, UR6, PT ;  /* 0x0000000603007c0c */ /* 0x040fe2000bf26270 */
[----:B------:R-:W0:Y:S08]  /*03e0*/  LDC.64 R6, c[0x0][0x390] ;  /* 0x0000e400ff067b82 */ /* 0x000e300000000a00 */
[----:B------:R-:W1:Y:S08]  /*03f0*/  LDC.64 R8, c[0x0][0x398] ;  /* 0x0000e600ff087b82 */ /* 0x000e700000000a00 */
[----:B------:R-:W2:Y:S02]  /*0400*/  @!P1 LDC.64 R4, c[0x0][0x388] ;  /* 0x0000e200ff049b82 */ /* 0x000ea40000000a00 */
[----:B--2---:R-:W-:-:S06]  /*0410*/  @!P1 IMAD.WIDE R4, R3, 0x4, R4 ;  /* 0x0000000403049825 */ /* 0x004fcc00078e0204 */
[----:B------:R-:W0:Y:S02]  /*0420*/  @!P1 LDG.E R5, desc[UR4][R4.64] ;  /* 0x0000000404059981 */ /* 0x000e24000c1e1900 */
[----:B0-----:R-:W-:-:S06]  /*0430*/  @!P1 IMAD.WIDE R6, R5, 0x4, R6 ;  /* 0x0000000405069825 */ /* 0x001fcc00078e0206 */
[----:B------:R-:W2:Y:S01]  /*0440*/  @!P1 LDG.E R7, desc[UR4][R6.64+-0x4] ;  /* 0xfffffc0406079981 */ /* 0x000ea2000c1e1900 */
[C---:B-1----:R-:W-:Y:S01]  /*0450*/  @!P1 IMAD.WIDE R8, R3.reuse, 0x4, R8 ;  /* 0x0000000403089825 */ /* 0x042fe200078e0208 */
[----:B------:R-:W-:-:S03]  /*0460*/  IADD3 R3, PT, PT, R3, 0x1, RZ ;  /* 0x0000000103037810 */ /* 0x000fc60007ffe0ff */
[----:B------:R-:W-:Y:S01]  /*0470*/  VIADD R2, R2, 0x1 ;  /* 0x0000000102027836 */ /* 0x000fe20000000000 */
[----:B--2---:R0:W-:Y:S04]  /*0480*/  @!P1 STG.E desc[UR4][R8.64], R7 ;  /* 0x0000000708009986 */ /* 0x0041e8000c101904 */
[----:B------:R-:W-:-:S13]  /*0490*/  ISETP.NE.AND P1, PT, R2, RZ, PT ;  /* 0x000000ff0200720c */ /* 0x000fda0003f25270 */
[----:B0-----:R-:W-:Y:S05]  /*04a0*/  @P1 BRA `(.L_x_2) ;  /* 0xfffffffc00c81947 */ /* 0x001fea000383ffff */
.L_x_1:
[----:B------:R-:W-:Y:S05]  /*04b0*/  BSYNC.RECONVERGENT B0 ;  /* 0x0000000000007941 */ /* 0x000fea0003800200 */
.L_x_0:
[----:B------:R-:W-:Y:S05]  /*04c0*/  @P0 EXIT ;  /* 0x000000000000094d */ /* 0x000fea0003800000 */
.L_x_3:
[C---:B------:R-:W-:Y:S01]  /*04d0*/  ISETP.GE.AND P0, PT, R3.reuse, UR7, PT ;  /* 0x0000000703007c0c */ /* 0x040fe2000bf06270 */
[----:B---3--:R-:W0:Y:S01]  /*04e0*/  LDC.64 R6, c[0x0][0x390] ;  /* 0x0000e400ff067b82 */ /* 0x008e220000000a00 */
[----:B------:R-:W-:-:S07]  /*04f0*/  IADD3 R2, PT, PT, R3, 0x1, RZ ;  /* 0x0000000103027810 */ /* 0x000fce0007ffe0ff */
[----:B------:R-:W1:Y:S08]  /*0500*/  LDC.64 R8, c[0x0][0x398] ;  /* 0x0000e600ff087b82 */ /* 0x000e700000000a00 */
[----:B------:R-:W2:Y:S02]  /*0510*/  @!P0 LDC.64 R4, c[0x0][0x388] ;  /* 0x0000e200ff048b82 */ /* 0x000ea40000000a00 */
[----:B--2---:R-:W-:-:S06]  /*0520*/  @!P0 IMAD.WIDE R4, R3, 0x4, R4 ;  /* 0x0000000403048825 */ /* 0x004fcc00078e0204 */
[----:B------:R-:W0:Y:S01]  /*0530*/  @!P0 LDG.E R5, desc[UR4][R4.64] ;  /* 0x0000000404058981 */ /* 0x000e22000c1e1900 */
[----:B------:R-:W-:-:S13]  /*0540*/  ISETP.GE.AND P1, PT, R2, UR7, PT ;  /* 0x0000000702007c0c */ /* 0x000fda000bf26270 */
[----:B------:R-:W2:Y:S01]  /*0550*/  @!P1 LDC.64 R10, c[0x0][0x388] ;  /* 0x0000e200ff0a9b82 */ /* 0x000ea20000000a00 */
[----:B0-----:R-:W-:-:S07]  /*0560*/  @!P0 IMAD.WIDE R6, R5, 0x4, R6 ;  /* 0x0000000405068825 */ /* 0x001fce00078e0206 */
[----:B------:R-:W0:Y:S01]  /*0570*/  LDC.64 R4, c[0x0][0x390] ;  /* 0x0000e400ff047b82 */ /* 0x000e220000000a00 */
[----:B------:R3:W4:Y:S01]  /*0580*/  @!P0 LDG.E R17, desc[UR4][R6.64+-0x4] ;  /* 0xfffffc0406118981 */ /* 0x000722000c1e1900 */
[----:B-1----:R-:W-:-:S04]  /*0590*/  @!P0 IMAD.WIDE R8, R3, 0x4, R8 ;  /* 0x0000000403088825 */ /* 0x002fc800078e0208 */
[----:B--2---:R-:W-:-:S04]  /*05a0*/  @!P1 IMAD.WIDE R10, R3, 0x4, R10 ;  /* 0x00000004030a9825 */ /* 0x004fc800078e020a */
[----:B------:R-:W-:Y:S01]  /*05b0*/  VIADD R2, R3, 0x2 ;  /* 0x0000000203027836 */ /* 0x000fe20000000000 */
[----:B---3--:R-:W1:Y:S01]  /*05c0*/  LDC.64 R6, c[0x0][0x398] ;  /* 0x0000e600ff067b82 */ /* 0x008e620000000a00 */
[----:B----4-:R2:W-:Y:S04]  /*05d0*/  @!P0 STG.E desc[UR4][R8.64], R17 ;  /* 0x0000001108008986 */ /* 0x0105e8000c101904 */
[----:B------:R-:W0:Y:S01]  /*05e0*/  @!P1 LDG.E R11, desc[UR4][R10.64+0x4] ;  /* 0x000004040a0b9981 */ /* 0x000e22000c1e1900 */
[----:B------:R-:W-:-:S13]  /*05f0*/  ISETP.GE.AND P0, PT, R2, UR7, PT ;  /* 0x0000000702007c0c */ /* 0x000fda000bf06270 */
[----:B------:R-:W3:Y:S01]  /*0600*/  @!P0 LDC.64 R14, c[0x0][0x388] ;  /* 0x0000e200ff0e8b82 */ /* 0x000ee20000000a00 */
[----:B0-----:R-:W-:-:S05]  /*0610*/  @!P1 IMAD.WIDE R4, R11, 0x4, R4 ;  /* 0x000000040b049825 */ /* 0x001fca00078e0204 */
[----:B------:R0:W4:Y:S01]  /*0620*/  @!P1 LDG.E R19, desc[UR4][R4.64+-0x4] ;  /* 0xfffffc0404139981 */ /* 0x000122000c1e1900 */
[C---:B-1----:R-:W-:Y:S02]  /*0630*/  @!P1 IMAD.WIDE R12, R3.reuse, 0x4, R6 ;  /* 0x00000004030c9825 */ /* 0x042fe400078e0206 */
[----:B------:R-:W1:Y:S02]  /*0640*/  LDC.64 R6, c[0x0][0x390] ;  /* 0x0000e400ff067b82 */ /* 0x000e640000000a00 */
[C---:B---3--:R-:W-:Y:S01]  /*0650*/  @!P0 IMAD.WIDE R14, R3.reuse, 0x4, R14 ;  /* 0x00000004030e8825 */ /* 0x048fe200078e020e */
[----:B------:R-:W-:-:S05]  /*0660*/  IADD3 R2, PT, PT, R3, 0x3, RZ ;  /* 0x0000000303027810 */ /* 0x000fca0007ffe0ff */
[----:B0-----:R-:W0:Y:S01]  /*0670*/  LDC.64 R4, c[0x0][0x398] ;  /* 0x0000e600ff047b82 */ /* 0x001e220000000a00 */
[----:B----4-:R3:W-:Y:S04]  /*0680*/  @!P1 STG.E desc[UR4][R12.64+0x4], R19 ;  /* 0x000004130c009986 */ /* 0x0107e8000c101904 */
[----:B------:R-:W1:Y:S01]  /*0690*/  @!P0 LDG.E R15, desc[UR4][R14.64+0x8] ;  /* 0x000008040e0f8981 */ /* 0x000e62000c1e1900 */
[----:B------:R-:W-:-:S13]  /*06a0*/  ISETP.GE.AND P1, PT, R2, UR7, PT ;  /* 0x0000000702007c0c */ /* 0x000fda000bf26270 */
[----:B------:R-:W4:Y:S01]  /*06b0*/  @!P1 LDC.64 R10, c[0x0][0x388] ;  /* 0x0000e200ff0a9b82 */ /* 0x000f220000000a00 */
[----:B-1----:R-:W-:-:S05]  /*06c0*/  @!P0 IMAD.WIDE R6, R15, 0x4, R6 ;  /* 0x000000040f068825 */ /* 0x002fca00078e0206 */
[----:B--2---:R1:W2:Y:S01]  /*06d0*/  @!P0 LDG.E R17, desc[UR4][R6.64+-0x4] ;  /* 0xfffffc0406118981 */ /* 0x0042a2000c1e1900 */
[C---:B0-----:R-:W-:Y:S02]  /*06e0*/  @!P0 IMAD.WIDE R8, R3.reuse, 0x4, R4 ;  /* 0x0000000403088825 */ /* 0x041fe400078e0204 */
[----:B------:R-:W0:Y:S02]  /*06f0*/  LDC.64 R4, c[0x0][0x390] ;  /* 0x0000e400ff047b82 */ /* 0x000e240000000a00 */
[----:B----4-:R-:W-:-:S06]  /*0700*/  @!P1 IMAD.WIDE R10, R3, 0x4, R10 ;  /* 0x00000004030a9825 */ /* 0x010fcc00078e020a */
[----:B-1----:R-:W1:Y:S01]  /*0710*/  LDC.64 R6, c[0x0][0x398] ;  /* 0x0000e600ff067b82 */ /* 0x002e620000000a00 */
[----:B--2---:R3:W-:Y:S04]  /*0720*/  @!P0 STG.E desc[UR4][R8.64+0x8], R17 ;  /* 0x0000081108008986 */ /* 0x0047e8000c101904 */
[----:B------:R-:W0:Y:S02]  /*0730*/  @!P1 LDG.E R11, desc[UR4][R10.64+0xc] ;  /* 0x00000c040a0b9981 */ /* 0x000e24000c1e1900 */
[----:B0-----:R-:W-:-:S06]  /*0740*/  @!P1 IMAD.WIDE R4, R11, 0x4, R4 ;  /* 0x000000040b049825 */ /* 0x001fcc00078e0204 */
[----:B------:R-:W2:Y:S01]  /*0750*/  @!P1 LDG.E R5, desc[UR4][R4.64+-0x4] ;  /* 0xfffffc0404059981 */ /* 0x000ea2000c1e1900 */
[C---:B-1----:R-:W-:Y:S01]  /*0760*/  @!P1 IMAD.WIDE R6, R3.reuse, 0x4, R6 ;  /* 0x0000000403069825 */ /* 0x042fe200078e0206 */
[----:B------:R-:W-:-:S04]  /*0770*/  IADD3 R3, PT, PT, R3, 0x4, RZ ;  /* 0x0000000403037810 */ /* 0x000fc80007ffe0ff */
[----:B------:R-:W-:Y:S01]  /*0780*/  ISETP.GE.AND P0, PT, R3, R0, PT ;  /* 0x000000000300720c */ /* 0x000fe20003f06270 */
[----:B--2---:R3:W-:-:S12]  /*0790*/  @!P1 STG.E desc[UR4][R6.64+0xc], R5 ;  /* 0x00000c0506009986 */ /* 0x0047d8000c101904 */
[----:B------:R-:W-:Y:S05]  /*07a0*/  @!P0 BRA `(.L_x_3) ;  /* 0xfffffffc00488947 */ /* 0x000fea000383ffff */
[----:B------:R-:W-:Y:S05]  /*07b0*/  EXIT ;  /* 0x000000000000794d */ /* 0x000fea0003800000 */
.L_x_4:
[----:B------:R-:W-:-:S00]  /*07c0*/  BRA `(.L_x_4) ;  /* 0xfffffffc00fc7947 */ /* 0x000fc0000383ffff */
[----:B------:R-:W-:-:S00]  /*07d0*/  NOP ;  /* 0x0000000000007918 */ /* 0x000fc00000000000 */
        /* <DEDUP_REMOVED lines=10> */
.L_x_24:


//--------------------- .text._Z10mult_pairsPiPfS0_iS0_ --------------------------
	.section	.text._Z10mult_pairsPiPfS0_iS0_,"ax",@progbits
	.align	128
        .global         _Z10mult_pairsPiPfS0_iS0_
        .type           _Z10mult_pairsPiPfS0_iS0_,@function
        .size           _Z10mult_pairsPiPfS0_iS0_,(.L_x_25 - _Z10mult_pairsPiPfS0_iS0_)
        .other          _Z10mult_pairsPiPfS0_iS0_,@"STO_CUDA_ENTRY STV_DEFAULT"
_Z10mult_pairsPiPfS0_iS0_:
.text._Z10mult_pairsPiPfS0_iS0_:
[----:B------:R-:W-:Y:S08]  /*0000*/  LDC R1, c[0x0][0x37c] ;  /* 0x0000df00ff017b82 */ /* 0x000ff00000000800 */
[----:B------:R-:W0:Y:S08]  /*0010*/  LDC R7, c[0x0][0x370] ;  /* 0x0000dc00ff077b82 */ /* 0x000e300000000800 */
[----:B------:R-:W1:Y:S08]  /*0020*/  LDC R9, c[0x0][0x360] ;  /* 0x0000d800ff097b82 */ /* 0x000e700000000800 */
[----:B------:R-:W2:Y:S01]  /*0030*/  LDC R4, c[0x0][0x398] ;  /* 0x0000e600ff047b82 */ /* 0x000ea20000000800 */
[----:B0-----:R-:W0:Y:S01]  /*0040*/  I2F.U32.RP R0, R7 ;  /* 0x0000000700007306 */ /* 0x001e220000209000 */
[----:B------:R-:W-:-:S06]  /*0050*/  ISETP.NE.U32.AND P2, PT, R7, RZ, PT ;  /* 0x000000ff0700720c */ /* 0x000fcc0003f45070 */
[----:B------:R-:W3:Y:S01]  /*0060*/  S2UR UR4, SR_CTAID.X ;  /* 0x00000000000479c3 */ /* 0x000ee20000002500 */
[----:B-1----:R-:W1:Y:S08]  /*0070*/  I2F.U32.RP R5, R9 ;  /* 0x0000000900057306 */ /* 0x002e700000209000 */
[----:B0-----:R-:W0:Y:S08]  /*0080*/  MUFU.RCP R0, R0 ;  /* 0x0000000000007308 */ /* 0x001e300000001000 */
[----:B-1----:R-:W-:Y:S01]  /*0090*/  MUFU.RCP R5, R5 ;  /* 0x0000000500057308 */ /* 0x002fe20000001000 */
[----:B0-----:R-:W-:-:S02]  /*00a0*/  IADD3 R2, PT, PT, R0, 0xffffffe, RZ ;  /* 0x0ffffffe00027810 */ /* 0x001fc40007ffe0ff */
[----:B--2---:R-:W-:-:S05]  /*00b0*/  IADD3 R0, PT, PT, R7, -0x1, R4 ;  /* 0xffffffff07007810 */ /* 0x004fca0007ffe004 */
[----:B------:R0:W1:Y:S02]  /*00c0*/  F2I.FTZ.U32.TRUNC.NTZ R3, R2 ;  /* 0x0000000200037305 */ /* 0x000064000021f000 */
[----:B0-----:R-:W-:Y:S01]  /*00d0*/  HFMA2 R2, -RZ, RZ, 0, 0 ;  /* 0x00000000ff027431 */ /* 0x001fe200000001ff */
[----:B-1----:R-:W-:-:S05]  /*00e0*/  IADD3 R6, PT, PT, RZ, -R3, RZ ;  /* 0x80000003ff067210 */ /* 0x002fca0007ffe0ff */
        /* <DEDUP_REMOVED lines=8> */
[----:B0-----:R-:W-:-:S10]  /*0170*/  MOV R2, RZ ;  /* 0x000000ff00027202 */ /* 0x001fd40000000f00 */
[----:B------:R-:W-:Y:S01]  /*0180*/  @P0 IADD3 R0, PT, PT, R0, -R7, RZ ;  /* 0x8000000700000210 */ /* 0x000fe20007ffe0ff */
[----:B------:R-:W-:-:S03]  /*0190*/  @P0 VIADD R4, R4, 0x1 ;  /* 0x0000000104040836 */ /* 0x000fc60000000000 */
[----:B------:R-:W-:Y:S02]  /*01a0*/  ISETP.GE.U32.AND P1, PT, R0, R7, PT ;  /* 0x000000070000720c */ /* 0x000fe40003f26070 */
[----:B-1----:R-:W-:-:S05]  /*01b0*/  IADD3 R0, PT, PT, RZ, -R3, RZ ;  /* 0x80000003ff007210 */ /* 0x002fca0007ffe0ff */
[----:B------:R-:W-:-:S04]  /*01c0*/  IMAD R5, R0, R9, RZ ;  /* 0x0000000900057224 */ /* 0x000fc800078e02ff */
[----:B------:R-:W-:Y:S02]  /*01d0*/  IMAD.HI.U32 R3, R3, R5, R2 ;  /* 0x0000000503037227 */ /* 0x000fe400078e0002 */
[----:B------:R-:W-:Y:S02]  /*01e0*/  @P1 IADD3 R4, PT, PT, R4, 0x1, RZ ;  /* 0x0000000104041810 */ /* 0x000fe40007ffe0ff */
[----:B------:R-:W-:Y:S02]  /*01f0*/  @!P2 LOP3.LUT R4, RZ, R7, RZ, 0x33, !PT ;  /* 0x00000007ff04a212 */ /* 0x000fe400078e33ff */
[C---:B------:R-:W-:Y:S02]  /*0200*/  ISETP.NE.U32.AND P2, PT, R9.reuse, RZ, PT ;  /* 0x000000ff0900720c */ /* 0x040fe40003f45070 */
[----:B------:R-:W-:Y:S01]  /*0210*/  IADD3 R0, PT, PT, R9, -0x1, R4 ;  /* 0xffffffff09007810 */ /* 0x000fe20007ffe004 */
[----:B---3--:R-:W-:-:S04]  /*0220*/  IMAD R4, R4, UR4, RZ ;  /* 0x0000000404047c24 */ /* 0x008fc8000f8e02ff */
[----:B------:R-:W-:-:S05]  /*0230*/  IMAD.HI.U32 R3, R3, R0, RZ ;  /* 0x0000000003037227 */ /* 0x000fca00078e00ff */
[----:B------:R-:W-:-:S05]  /*0240*/  IADD3 R2, PT, PT, -R3, RZ, RZ ;  /* 0x000000ff03027210 */ /* 0x000fca0007ffe1ff */
[----:B------:R-:W-:-:S05]  /*0250*/  IMAD R0, R9, R2, R0 ;  /* 0x0000000209007224 */ /* 0x000fca00078e0200 */
[----:B------:R-:W-:-:S13]  /*0260*/  ISETP.GE.U32.AND P0, PT, R0, R9, PT ;  /* 0x000000090000720c */ /* 0x000fda0003f06070 */
[----:B------:R-:W-:Y:S01]  /*0270*/  @P0 IMAD.IADD R0, R0, 0x1, -R9 ;  /* 0x0000000100000824 */ /* 0x000fe200078e0a09 */
[----:B------:R-:W-:-:S04]  /*0280*/  @P0 IADD3 R3, PT, PT, R3, 0x1, RZ ;  /* 0x0000000103030810 */ /* 0x000fc80007ffe0ff */
[----:B------:R-:W-:-:S13]  /*0290*/  ISETP.GE.U32.AND P1, PT, R0, R9, PT ;  /* 0x000000090000720c */ /* 0x000fda0003f26070 */
[----:B------:R-:W-:Y:S02]  /*02a0*/  @P1 IADD3 R3, PT, PT, R3, 0x1, RZ ;  /* 0x0000000103031810 */ /* 0x000fe40007ffe0ff */
[----:B------:R-:W-:-:S04]  /*02b0*/  @!P2 LOP3.LUT R3, RZ, R9, RZ, 0x33, !PT ;  /* 0x00000009ff03a212 */ /* 0x000fc800078e33ff */
        /* <DEDUP_REMOVED lines=17> */
.L_x_7:
[----:B------:R-:W0:Y:S01]  /*03d0*/  LDC.64 R6, c[0x0][0x380] ;  /* 0x0000e000ff067b82 */ /* 0x000e220000000a00 */
[----:B------:R-:W-:-:S07]  /*03e0*/  ISETP.GE.AND P1, PT, R0, UR6, PT ;  /* 0x0000000600007c0c */ /* 0x000fce000bf26270 */
[----:B------:R-:W1:Y:S08]  /*03f0*/  LDC.64 R4, c[0x0][0x388] ;  /* 0x0000e200ff047b82 */ /* 0x000e700000000a00 */
[----:B------:R-:W2:Y:S01]  /*0400*/  @!P1 LDC.64 R8, c[0x0][0x390] ;  /* 0x0000e400ff089b82 */ /* 0x000ea20000000a00 */
[----:B0-----:R-:W-:-:S07]  /*0410*/  @!P1 IMAD.WIDE R6, R0, 0x4, R6 ;  /* 0x0000000400069825 */ /* 0x001fce00078e0206 */
[----:B------:R-:W0:Y:S01]  /*0420*/  @!P1 LDC.64 R10, c[0x0][0x3a0] ;  /* 0x0000e800ff0a9b82 */ /* 0x000e220000000a00 */
[----:B------:R-:W2:Y:S01]  /*0430*/  @!P1 LDG.E R7, desc[UR4][R6.64] ;  /* 0x0000000406079981 */ /* 0x000ea2000c1e1900 */
[----:B-1----:R-:W-:-:S06]  /*0440*/  @!P1 IMAD.WIDE R4, R0, 0x4, R4 ;  /* 0x0000000400049825 */ /* 0x002fcc00078e0204 */
[----:B------:R-:W3:Y:S01]  /*0450*/  @!P1 LDG.E R4, desc[UR4][R4.64] ;  /* 0x0000000404049981 */ /* 0x000ee2000c1e1900 */
[----:B--2---:R-:W-:-:S06]  /*0460*/  @!P1 IMAD.WIDE R8, R7, 0x4, R8 ;  /* 0x0000000407089825 */ /* 0x004fcc00078e0208 */
[----:B------:R-:W3:Y:S01]  /*0470*/  @!P1 LDG.E R9, desc[UR4][R8.64] ;  /* 0x0000000408099981 */ /* 0x000ee2000c1e1900 */
[----:B0-----:R-:W-:Y:S01]  /*0480*/  @!P1 IMAD.WIDE R10, R0, 0x4, R10 ;  /* 0x00000004000a9825 */ /* 0x001fe200078e020a */
[----:B------:R-:W-:-:S03]  /*0490*/  IADD3 R2, PT, PT, R2, 0x1, RZ ;  /* 0x0000000102027810 */ /* 0x000fc60007ffe0ff */
[----:B------:R-:W-:Y:S02]  /*04a0*/  VIADD R0, R0, 0x1 ;  /* 0x0000000100007836 */ /* 0x000fe40000000000 */
[----:B---3--:R-:W-:-:S05]  /*04b0*/  @!P1 FMUL R13, R4, R9 ;  /* 0x00000009040d9220 */ /* 0x008fca0000400000 */
[----:B------:R0:W-:Y:S01]  /*04c0*/  @!P1 STG.E desc[UR4][R10.64], R13 ;  /* 0x0000000d0a009986 */ /* 0x0001e2000c101904 */
[----:B------:R-:W-:-:S13]  /*04d0*/  ISETP.NE.AND P1, PT, R2, RZ, PT ;  /* 0x000000ff0200720c */ /* 0x000fda0003f25270 */
[----:B0-----:R-:W-:Y:S05]  /*04e0*/  @P1 BRA `(.L_x_7) ;  /* 0xfffffffc00b81947 */ /* 0x001fea000383ffff */
.L_x_6:
[----:B------:R-:W-:Y:S05]  /*04f0*/  BSYNC.RECONVERGENT B0 ;  /* 0x0000000000007941 */ /* 0x000fea0003800200 */
.L_x_5:
[----:B------:R-:W-:Y:S05]  /*0500*/  @P0 EXIT ;  /* 0x000000000000094d */ /* 0x000fea0003800000 */
.L_x_8:
[----:B------:R-:W0:Y:S01]  /*0510*/  LDC.64 R6, c[0x0][0x380] ;  /* 0x0000e000ff067b82 */ /* 0x000e220000000a00 */
[----:B------:R-:W-:-:S07]  /*0520*/  ISETP.GE.AND P0, PT, R0, UR7, PT ;  /* 0x0000000700007c0c */ /* 0x000fce000bf06270 */
[----:B------:R-:W1:Y:S08]  /*0530*/  LDC.64 R4, c[0x0][0x388] ;  /* 0x0000e200ff047b82 */ /* 0x000e700000000a00 */
[----:B--2---:R-:W2:Y:S01]  /*0540*/  @!P0 LDC.64 R8, c[0x0][0x390] ;  /* 0x0000e400ff088b82 */ /* 0x004ea20000000a00 */
[----:B0-----:R-:W-:-:S07]  /*0550*/  @!P0 IMAD.WIDE R6, R0, 0x4, R6 ;  /* 0x0000000400068825 */ /* 0x001fce00078e0206 */
[----:B------:R-:W0:Y:S01]  /*0560*/  @!P0 LDC.64 R10, c[0x0][0x3a0] ;  /* 0x0000e800ff0a8b82 */ /* 0x000e220000000a00 */
[----:B------:R-:W2:Y:S01]  /*0570*/  @!P0 LDG.E R7, desc[UR4][R6.64] ;  /* 0x0000000406078981 */ /* 0x000ea2000c1e1900 */
[----:B-1----:R-:W-:-:S06]  /*0580*/  @!P0 IMAD.WIDE R4, R0, 0x4, R4 ;  /* 0x0000000400048825 */ /* 0x002fcc00078e0204 */
[----:B------:R-:W1:Y:S01]  /*0590*/  LDC.64 R12, c[0x0][0x380] ;  /* 0x0000e000ff0c7b82 */ /* 0x000e620000000a00 */
[----:B------:R-:W3:Y:S01]  /*05a0*/  @!P0 LDG.E R4, desc[UR4][R4.64] ;  /* 0x0000000404048981 */ /* 0x000ee2000c1e1900 */
[----:B------:R-:W-:-:S06]  /*05b0*/  IADD3 R2, PT, PT, R0, 0x1, RZ ;  /* 0x0000000100027810 */ /* 0x000fcc0007ffe0ff */
[----:B------:R-:W4:Y:S01]  /*05c0*/  LDC.64 R14, c[0x0][0x380] ;  /* 0x0000e000ff0e7b82 */ /* 0x000f220000000a00 */
[----:B--2---:R-:W-:-:S06]  /*05d0*/  @!P0 IMAD.WIDE R8, R7, 0x4, R8 ;  /* 0x0000000407088825 */ /* 0x004fcc00078e0208 */
[----:B------:R-:W3:Y:S01]  /*05e0*/  @!P0 LDG.E R9, desc[UR4][R8.64] ;  /* 0x0000000408098981 */ /* 0x000ee2000c1e1900 */
[----:B------:R-:W-:Y:S01]  /*05f0*/  ISETP.GE.AND P1, PT, R2, UR7, PT ;  /* 0x0000000702007c0c */ /* 0x000fe2000bf26270 */
[----:B0-----:R-:W-:-:S12]  /*0600*/  @!P0 IMAD.WIDE R6, R0, 0x4, R10 ;  /* 0x0000000400068825 */ /* 0x001fd800078e020a */
[----:B-1----:R-:W-:Y:S01]  /*0610*/  @!P1 IMAD.WIDE R12, R0, 0x4, R12 ;  /* 0x00000004000c9825 */ /* 0x002fe200078e020c */
[----:B------:R-:W0:Y:S03]  /*0620*/  @!P1 LDC.64 R10, c[0x0][0x390] ;  /* 0x0000e400ff0a9b82 */ /* 0x000e260000000a00 */
[----:B---3--:R-:W-:-:S05]  /*0630*/  @!P0 FMUL R17, R4, R9 ;  /* 0x0000000904118220 */ /* 0x008fca0000400000 */
[----:B------:R-:W1:Y:S01]  /*0640*/  LDC.64 R4, c[0x0][0x388] ;  /* 0x0000e200ff047b82 */ /* 0x000e620000000a00 */
[----:B------:R2:W-:Y:S04]  /*0650*/  @!P0 STG.E desc[UR4][R6.64], R17 ;  /* 0x0000001106008986 */ /* 0x0005e8000c101904 */
[----:B------:R-:W0:Y:S01]  /*0660*/  @!P1 LDG.E R13, desc[UR4][R12.64+0x4] ;  /* 0x000004040c0d9981 */ /* 0x000e22000c1e1900 */
[C---:B------:R-:W-:Y:S01]  /*0670*/  IADD3 R2, PT, PT, R0.reuse, 0x2, RZ ;  /* 0x0000000200027810 */ /* 0x040fe20007ffe0ff */
[----:B-1----:R-:W-:Y:S01]  /*0680*/  @!P1 IMAD.WIDE R8, R0, 0x4, R4 ;  /* 0x0000000400089825 */ /* 0x002fe200078e0204 */
[----:B--2---:R-:W1:Y:S05]  /*0690*/  LDC.64 R6, c[0x0][0x388] ;  /* 0x0000e200ff067b82 */ /* 0x004e6a0000000a00 */
[----:B------:R-:W2:Y:S01]  /*06a0*/  @!P1 LDG.E R8, desc[UR4][R8.64+0x4] ;  /* 0x0000040408089981 */ /* 0x000ea2000c1e1900 */
[----:B0-----:R-:W-:-:S02]  /*06b0*/  @!P1 IMAD.WIDE R4, R13, 0x4, R10 ;  /* 0x000000040d049825 */ /* 0x001fc400078e020a */
[----:B------:R-:W0:Y:S04]  /*06c0*/  @!P1 LDC.64 R10, c[0x0][0x3a0] ;  /* 0x0000e800ff0a9b82 */ /* 0x000e280000000a00 */
[----:B------:R-:W2:Y:S01]  /*06d0*/  @!P1 LDG.E R5, desc[UR4][R4.64] ;  /* 0x0000000404059981 */ /* 0x000ea2000c1e1900 */
[----:B------:R-:W-:-:S03]  /*06e0*/  ISETP.GE.AND P0, PT, R2, UR7, PT ;  /* 0x0000000702007c0c */ /* 0x000fc6000bf06270 */
[----:B------:R-:W3:Y:S10]  /*06f0*/  LDC.64 R12, c[0x0][0x380] ;  /* 0x0000e000ff0c7b82 */ /* 0x000ef40000000a00 */
[----:B----4-:R-:W-:-:S04]  /*0700*/  @!P0 IMAD.WIDE R14, R0, 0x4, R14 ;  /* 0x00000004000e8825 */ /* 0x010fc800078e020e */
[----:B0-----:R-:W-:-:S04]  /*0710*/  @!P1 IMAD.WIDE R10, R0, 0x4, R10 ;  /* 0x00000004000a9825 */ /* 0x001fc800078e020a */
[----:B--2---:R-:W-:Y:S02]  /*0720*/  @!P1 FMUL R17, R8, R5 ;  /* 0x0000000508119220 */ /* 0x004fe40000400000 */
[----:B------:R-:W0:Y:S03]  /*0730*/  @!P0 LDC.64 R4, c[0x0][0x390] ;  /* 0x0000e400ff048b82 */ /* 0x000e260000000a00 */
[----:B------:R2:W-:Y:S04]  /*0740*/  @!P1 STG.E desc[UR4][R10.64+0x4], R17 ;  /* 0x000004110a009986 */ /* 0x0005e8000c101904 */
[----:B------:R-:W0:Y:S01]  /*0750*/  @!P0 LDG.E R15, desc[UR4][R14.64+0x8] ;  /* 0x000008040e0f8981 */ /* 0x000e22000c1e1900 */
[C---:B-1----:R-:W-:Y:S01]  /*0760*/  @!P0 IMAD.WIDE R6, R0.reuse, 0x4, R6 ;  /* 0x0000000400068825 */ /* 0x042fe200078e0206 */
[----:B------:R-:W1:Y:S05]  /*0770*/  @!P0 LDC.64 R8, c[0x0][0x3a0] ;  /* 0x0000e800ff088b82 */ /* 0x000e6a0000000a00 */
[----:B------:R-:W4:Y:S01]  /*0780*/  @!P0 LDG.E R6, desc[UR4][R6.64+0x8] ;  /* 0x0000080406068981 */ /* 0x000f22000c1e1900 */
[----:B------:R-:W-:Y:S01]  /*0790*/  IADD3 R2, PT, PT, R0, 0x3, RZ ;  /* 0x0000000300027810 */ /* 0x000fe20007ffe0ff */
[----:B0-----:R-:W-:-:S06]  /*07a0*/  @!P0 IMAD.WIDE R4, R15, 0x4, R4 ;  /* 0x000000040f048825 */ /* 0x001fcc00078e0204 */
[----:B------:R-:W4:Y:S01]  /*07b0*/  @!P0 LDG.E R5, desc[UR4][R4.64] ;  /* 0x0000000404058981 */ /* 0x000f22000c1e1900 */
[----:B------:R-:W-:Y:S01]  /*07c0*/  ISETP.GE.AND P1, PT, R2, UR7, PT ;  /* 0x0000000702007c0c */ /* 0x000fe2000bf26270 */
[----:B-1----:R-:W-:-:S12]  /*07d0*/  @!P0 IMAD.WIDE R8, R0, 0x4, R8 ;  /* 0x0000000400088825 */ /* 0x002fd800078e0208 */
[----:B---3--:R-:W-:Y:S01]  /*07e0*/  @!P1 IMAD.WIDE R12, R0, 0x4, R12 ;  /* 0x00000004000c9825 */ /* 0x008fe200078e020c */
[----:B--2---:R-:W0:Y:S03]  /*07f0*/  @!P1 LDC.64 R10, c[0x0][0x3a0] ;  /* 0x0000e800ff0a9b82 */ /* 0x004e260000000a00 */
[----:B----4-:R-:W-:-:S05]  /*0800*/  @!P0 FMUL R15, R6, R5 ;  /* 0x00000005060f8220 */ /* 0x010fca0000400000 */
[----:B------:R-:W1:Y:S01]  /*0810*/  LDC.64 R6, c[0x0][0x388] ;  /* 0x0000e200ff067b82 */ /* 0x000e620000000a00 */
[----:B------:R2:W-:Y:S04]  /*0820*/  @!P0 STG.E desc[UR4][R8.64+0x8], R15 ;  /* 0x0000080f08008986 */ /* 0x0005e8000c101904 */
[----:B------:R-:W3:Y:S03]  /*0830*/  @!P1 LDG.E R13, desc[UR4][R12.64+0xc] ;  /* 0x00000c040c0d9981 */ /* 0x000ee6000c1e1900 */
[----:B------:R-:W3:Y:S01]  /*0840*/  @!P1 LDC.64 R4, c[0x0][0x390] ;  /* 0x0000e400ff049b82 */ /* 0x000ee20000000a00 */
[----:B-1----:R-:W-:-:S06]  /*0850*/  @!P1 IMAD.WIDE R6, R0, 0x4, R6 ;  /* 0x0000000400069825 */ /* 0x002fcc00078e0206 */
[----:B------:R-:W4:Y:S01]  /*0860*/  @!P1 LDG.E R6, desc[UR4][R6.64+0xc] ;  /* 0x00000c0406069981 */ /* 0x000f22000c1e1900 */
[----:B---3--:R-:W-:-:S06]  /*0870*/  @!P1 IMAD.WIDE R4, R13, 0x4, R4 ;  /* 0x000000040d049825 */ /* 0x008fcc00078e0204 */
[----:B------:R-:W4:Y:S01]  /*0880*/  @!P1 LDG.E R5, desc[UR4][R4.64] ;  /* 0x0000000404059981 */ /* 0x000f22000c1e1900 */
[C---:B0-----:R-:W-:Y:S01]  /*0890*/  @!P1 IMAD.WIDE R10, R0.reuse, 0x4, R10 ;  /* 0x00000004000a9825 */ /* 0x041fe200078e020a */
[----:B------:R-:W-:-:S04]  /*08a0*/  IADD3 R0, PT, PT, R0, 0x4, RZ ;  /* 0x0000000400007810 */ /* 0x000fc80007ffe0ff */
[----:B------:R-:W-:Y:S01]  /*08b0*/  ISETP.GE.AND P0, PT, R0, R3, PT ;  /* 0x000000030000720c */ /* 0x000fe20003f06270 */
[----:B----4-:R-:W-:-:S05]  /*08c0*/  @!P1 FMUL R17, R6, R5 ;  /* 0x0000000506119220 */ /* 0x010fca0000400000 */
[----:B------:R2:W-:Y:S07]  /*08d0*/  @!P1 STG.E desc[UR4][R10.64+0xc], R17 ;  /* 0x00000c110a009986 */ /* 0x0005ee000c101904 */
[----:B------:R-:W-:Y:S05]  /*08e0*/  @!P0 BRA `(.L_x_8) ;  /* 0xfffffffc00088947 */ /* 0x000fea000383ffff */
[----:B------:R-:W-:Y:S05]  /*08f0*/  EXIT ;  /* 0x000000000000794d */ /* 0x000fea0003800000 */
.L_x_9:
        /* <DEDUP_REMOVED lines=16> */
.L_x_25:


//--------------------- .text._Z7mkFlagsiPiPc     --------------------------
	.section	.text._Z7mkFlagsiPiPc,"ax",@progbits
	.align	128
        .global         _Z7mkFlagsiPiPc
        .type           _Z7mkFlagsiPiPc,@function
        .size           _Z7mkFlagsiPiPc,(.L_x_26 - _Z7mkFlagsiPiPc)
        .other          _Z7mkFlagsiPiPc,@"STO_CUDA_ENTRY STV_DEFAULT"
_Z7mkFlagsiPiPc:
.text._Z7mkFlagsiPiPc:
[----:B------:R-:W-:Y:S08]  /*0000*/  LDC R1, c[0x0][0x37c] ;  /* 0x0000df00ff017b82 */ /* 0x000ff00000000800 */
[----:B------:R-:W0:Y:S01]  /*0010*/  LDC R7, c[0x0][0x370] ;  /* 0x0000dc00ff077b82 */ /* 0x000e220000000800 */
[----:B------:R-:W1:Y:S01]  /*0020*/  LDCU UR6, c[0x0][0x360] ;  /* 0x00006c00ff0677ac */ /* 0x000e620008000800 */
[----:B------:R-:W2:Y:S06]  /*0030*/  LDCU.64 UR4, c[0x0][0x358] ;  /* 0x00006b00ff0477ac */ /* 0x000eac0008000a00 */
[----:B------:R-:W3:Y:S08]  /*0040*/  LDC R4, c[0x0][0x380] ;  /* 0x0000e000ff047b82 */ /* 0x000ef00000000800 */
[----:B------:R-:W4:Y:S01]  /*0050*/  S2UR UR7, SR_CTAID.X ;  /* 0x00000000000779c3 */ /* 0x000f220000002500 */
[----:B-1----:R-:W1:Y:S01]  /*0060*/  I2F.U32.RP R5, UR6 ;  /* 0x0000000600057d06 */ /* 0x002e620008209000 */
[----:B0-----:R-:W-:-:S07]  /*0070*/  ISETP.NE.U32.AND P2, PT, R7, RZ, PT ;  /* 0x000000ff0700720c */ /* 0x001fce0003f45070 */
[----:B------:R-:W0:Y:S08]  /*0080*/  I2F.U32.RP R0, R7 ;  /* 0x0000000700007306 */ /* 0x000e300000209000 */
[----:B-1----:R-:W-:Y:S08]  /*0090*/  MUFU.RCP R5, R5 ;  /* 0x0000000500057308 */ /* 0x002ff00000001000 */
[----:B0-----:R-:W0:Y:S02]  /*00a0*/  MUFU.RCP R0, R0 ;  /* 0x0000000000007308 */ /* 0x001e240000001000 */
[----:B0-----:R-:W-:Y:S01]  /*00b0*/  VIADD R2, R0, 0xffffffe ;  /* 0x0ffffffe00027836 */ /* 0x001fe20000000000 */
[----:B---3--:R-:W-:-:S05]  /*00c0*/  IADD3 R0, PT, PT, R7, -0x1, R4 ;  /* 0xffffffff07007810 */ /* 0x008fca0007ffe004 */
[----:B------:R0:W1:Y:S02]  /*00d0*/  F2I.FTZ.U32.TRUNC.NTZ R3, R2 ;  /* 0x0000000200037305 */ /* 0x000064000021f000 */
[----:B0-----:R-:W-:Y:S02]  /*00e0*/  IMAD.MOV.U32 R2, RZ, RZ, RZ ;  /* 0x000000ffff027224 */ /* 0x001fe400078e00ff */
[----:B-1----:R-:W-:-:S04]  /*00f0*/  IMAD.MOV R6, RZ, RZ, -R3 ;  /* 0x000000ffff067224 */ /* 0x002fc800078e0a03 */
[----:B------:R-:W-:-:S04]  /*0100*/  IMAD R9, R6, R7, RZ ;  /* 0x0000000706097224 */ /* 0x000fc800078e02ff */
[----:B------:R-:W-:-:S06]  /*0110*/  IMAD.HI.U32 R3, R3, R9, R2 ;  /* 0x0000000903037227 */ /* 0x000fcc00078e0002 */
[----:B------:R-:W-:-:S04]  /*0120*/  IMAD.HI.U32 R4, R3, R0, RZ ;  /* 0x0000000003047227 */ /* 0x000fc800078e00ff */
[----:B------:R-:W-:-:S04]  /*0130*/  IMAD.MOV R2, RZ, RZ, -R4 ;  /* 0x000000ffff027224 */ /* 0x000fc800078e0a04 */
[----:B------:R-:W-:Y:S02]  /*0140*/  IMAD R0, R7, R2, R0 ;  /* 0x0000000207007224 */ /* 0x000fe400078e0200 */
[----:B------:R-:W-:-:S03]  /*0150*/  VIADD R2, R5, 0xffffffe ;  /* 0x0ffffffe05027836 */ /* 0x000fc60000000000 */
        /* <DEDUP_REMOVED lines=9> */
[----:B------:R-:W-:Y:S01]  /*01f0*/  @P1 VIADD R4, R4, 0x1 ;  /* 0x0000000104041836 */ /* 0x000fe20000000000 */
[----:B------:R-:W-:Y:S02]  /*0200*/  @!P2 LOP3.LUT R4, RZ, R7, RZ, 0x33, !PT ;  /* 0x00000007ff04a212 */ /* 0x000fe400078e33ff */
[----:B------:R-:W-:-:S03]  /*0210*/  ISETP.NE.U32.AND P2, PT, RZ, UR6, PT ;  /* 0x00000006ff007c0c */ /* 0x000fc6000bf45070 */
[C---:B------:R-:W-:Y:S02]  /*0220*/  VIADD R0, R4.reuse, UR6 ;  /* 0x0000000604007c36 */ /* 0x040fe40008000000 */
[----:B----4-:R-:W-:Y:S02]  /*0230*/  IMAD R4, R4, UR7, RZ ;  /* 0x0000000704047c24 */ /* 0x010fe4000f8e02ff */
[----:B------:R-:W-:-:S04]  /*0240*/  IMAD.HI.U32 R6, R3, R0, RZ ;  /* 0x0000000003067227 */ /* 0x000fc800078e00ff */
[----:B------:R-:W-:-:S04]  /*0250*/  IMAD.MOV R3, RZ, RZ, -R6 ;  /* 0x000000ffff037224 */ /* 0x000fc800078e0a06 */
[----:B------:R-:W-:Y:S02]  /*0260*/  IMAD R0, R3, UR6, R0 ;  /* 0x0000000603007c24 */ /* 0x000fe4000f8e0200 */
[----:B------:R-:W2:Y:S03]  /*0270*/  LDC.64 R2, c[0x0][0x390] ;  /* 0x0000e400ff027b82 */ /* 0x000ea60000000a00 */
[----:B------:R-:W-:-:S13]  /*0280*/  ISETP.GE.U32.AND P0, PT, R0, UR6, PT ;  /* 0x0000000600007c0c */ /* 0x000fda000bf06070 */
[----:B------:R-:W-:Y:S01]  /*0290*/  @P0 IADD3 R0, PT, PT, R0, -UR6, RZ ;  /* 0x8000000600000c10 */ /* 0x000fe2000fffe0ff */
[----:B------:R-:W-:-:S03]  /*02a0*/  @P0 VIADD R6, R6, 0x1 ;  /* 0x0000000106060836 */ /* 0x000fc60000000000 */
[----:B------:R-:W-:Y:S01]  /*02b0*/  ISETP.GE.U32.AND P1, PT, R0, UR6, PT ;  /* 0x0000000600007c0c */ /* 0x000fe2000bf26070 */
[----:B------:R-:W-:-:S05]  /*02c0*/  IMAD.MOV.U32 R0, RZ, RZ, 0x1 ;  /* 0x00000001ff007424 */ /* 0x000fca00078e00ff */
[----:B--2---:R0:W-:Y:S07]  /*02d0*/  STG.E.U8 desc[UR4][R2.64], R0 ;  /* 0x0000000002007986 */ /* 0x0041ee000c101104 */
[----:B------:R-:W-:Y:S01]  /*02e0*/  @P1 VIADD R6, R6, 0x1 ;  /* 0x0000000106061836 */ /* 0x000fe20000000000 */
[----:B------:R-:W-:-:S04]  /*02f0*/  @!P2 LOP3.LUT R6, RZ, UR6, RZ, 0x33, !PT ;  /* 0x00000006ff06ac12 */ /* 0x000fc8000f8e33ff */
[----:B------:R-:W-:-:S13]  /*0300*/  ISETP.GE.AND P0, PT, R6, 0x1, PT ;  /* 0x000000010600780c */ /* 0x000fda0003f06270 */
[----:B0-----:R-:W-:Y:S05]  /*0310*/  @!P0 EXIT ;  /* 0x000000000000894d */ /* 0x001fea0003800000 */
[----:B------:R-:W0:Y:S01]  /*0320*/  S2R R7, SR_TID.X ;  /* 0x0000000000077919 */ /* 0x000e220000002100 */
[----:B------:R-:W1:Y:S01]  /*0330*/  LDC.64 R2, c[0x0][0x388] ;  /* 0x0000e200ff027b82 */ /* 0x000e620000000a00 */
[----:B------:R-:W2:Y:S01]  /*0340*/  LDCU UR7, c[0x0][0x380] ;  /* 0x00007000ff0777ac */ /* 0x000ea20008000800 */
[----:B------:R-:W-:Y:S01]  /*0350*/  BSSY.RECONVERGENT B0, `(.L_x_10) ;  /* 0x000001a000007945 */ /* 0x000fe20003800200 */
[----:B------:R-:W3:Y:S01]  /*0360*/  LDCU UR6, c[0x0][0x380] ;  /* 0x00007000ff0677ac */ /* 0x000ee20008000800 */
[----:B0-----:R-:W-:-:S04]  /*0370*/  IMAD R7, R6, R7, RZ ;  /* 0x0000000706077224 */ /* 0x001fc800078e02ff */
[----:B------:R-:W-:-:S05]  /*0380*/  IMAD.IADD R5, R4, 0x1, R7 ;  /* 0x0000000104057824 */ /* 0x000fca00078e0207 */
[----:B------:R-:W-:-:S04]  /*0390*/  IADD3 R0, PT, PT, R6, R5, RZ ;  /* 0x0000000506007210 */ /* 0x000fc80007ffe0ff */
[----:B------:R-:W-:-:S04]  /*03a0*/  VIADDMNMX R8, R5, 0x1, R0, !PT ;  /* 0x0000000105087846 */ /* 0x000fc80007800100 */
[----:B------:R-:W-:Y:S01]  /*03b0*/  IADD3 R4, PT, PT, R7, R4, -R8 ;  /* 0x0000000407047210 */ /* 0x000fe20007ffe808 */
[----:B------:R-:W-:-:S03]  /*03c0*/  IMAD.IADD R6, R8, 0x1, -R5 ;  /* 0x0000000108067824 */ /* 0x000fc600078e0a05 */
[----:B------:R-:W-:Y:S02]  /*03d0*/  ISETP.GT.U32.AND P0, PT, R4, -0x4, PT ;  /* 0xfffffffc0400780c */ /* 0x000fe40003f04070 */
[----:B------:R-:W-:-:S13]  /*03e0*/  LOP3.LUT P1, R6, R6, 0x3, RZ, 0xc0, !PT ;  /* 0x0000000306067812 */ /* 0x000fda000782c0ff */
[----:B-123--:R-:W-:Y:S05]  /*03f0*/  @!P1 BRA `(.L_x_11) ;  /* 0x00000000003c9947 */ /* 0x00efea0003800000 */
[----:B------:R-:W-:-:S07]  /*0400*/  IMAD.MOV R4, RZ, RZ, -R6 ;  /* 0x000000ffff047224 */ /* 0x000fce00078e0a06 */
.L_x_12:
[----:B------:R-:W-:-:S13]  /*0410*/  ISETP.GE.AND P1, PT, R5, UR6, PT ;  /* 0x0000000605007c0c */ /* 0x000fda000bf26270 */
[----:B------:R-:W0:Y:S08]  /*0420*/  @!P1 LDC.64 R6, c[0x0][0x388] ;  /* 0x0000e200ff069b82 */ /* 0x000e300000000a00 */
[----:B------:R-:W1:Y:S01]  /*0430*/  @!P1 LDC.64 R8, c[0x0][0x390] ;  /* 0x0000e400ff089b82 */ /* 0x000e620000000a00 */
[----:B0-----:R-:W-:-:S06]  /*0440*/  @!P1 IMAD.WIDE R6, R5, 0x4, R6 ;  /* 0x0000000405069825 */ /* 0x001fcc00078e0206 */
[----:B------:R0:W1:Y:S01]  /*0450*/  @!P1 LDG.E R6, desc[UR4][R6.64] ;  /* 0x0000000406069981 */ /* 0x000062000c1e1900 */
[----:B------:R-:W-:Y:S01]  /*0460*/  IMAD.MOV.U32 R10, RZ, RZ, 0x1 ;  /* 0x00000001ff0a7424 */ /* 0x000fe200078e00ff */
[----:B------:R-:W-:Y:S01]  /*0470*/  IADD3 R5, PT, PT, R5, 0x1, RZ ;  /* 0x0000000105057810 */ /* 0x000fe20007ffe0ff */
[----:B------:R-:W-:-:S03]  /*0480*/  VIADD R4, R4, 0x1 ;  /* 0x0000000104047836 */ /* 0x000fc60000000000 */
[----:B0-----:R-:W-:Y:S02]  /*0490*/  @!P1 PRMT R7, R10, 0x7610, R7 ;  /* 0x000076100a079816 */ /* 0x001fe40000000007 */
[----:B-1----:R-:W-:-:S04]  /*04a0*/  @!P1 IADD3 R8, P2, PT, R6, R8, RZ ;  /* 0x0000000806089210 */ /* 0x002fc80007f5e0ff */
[----:B------:R-:W-:-:S05]  /*04b0*/  @!P1 LEA.HI.X.SX32 R9, R6, R9, 0x1, P2 ;  /* 0x0000000906099211 */ /* 0x000fca00010f0eff */
[----:B------:R0:W-:Y:S01]  /*04c0*/  @!P1 STG.E.U8 desc[UR4][R8.64], R7 ;  /* 0x0000000708009986 */ /* 0x0001e2000c101104 */
[----:B------:R-:W-:-:S13]  /*04d0*/  ISETP.NE.AND P1, PT, R4, RZ, PT ;  /* 0x000000ff0400720c */ /* 0x000fda0003f25270 */
[----:B0-----:R-:W-:Y:S05]  /*04e0*/  @P1 BRA `(.L_x_12) ;  /* 0xfffffffc00c81947 */ /* 0x001fea000383ffff */
.L_x_11:
[----:B------:R-:W-:Y:S05]  /*04f0*/  BSYNC.RECONVERGENT B0 ;  /* 0x0000000000007941 */ /* 0x000fea0003800200 */
.L_x_10:
[----:B------:R-:W-:Y:S05]  /*0500*/  @P0 EXIT ;  /* 0x000000000000094d */ /* 0x000fea0003800000 */
.L_x_13:
[C---:B------:R-:W-:Y:S01]  /*0510*/  ISETP.GE.AND P1, PT, R5.reuse, UR7, PT ;  /* 0x0000000705007c0c */ /* 0x040fe2000bf26270 */
[----:B------:R-:W-:-:S12]  /*0520*/  IMAD.WIDE R6, R5, 0x4, R2 ;  /* 0x0000000405067825 */ /* 0x000fd800078e0202 */
[----:B------:R-:W2:Y:S01]  /*0530*/  @!P1 LDG.E R4, desc[UR4][R6.64] ;  /* 0x0000000406049981 */ /* 0x000ea2000c1e1900 */
[----:B------:R-:W2:Y:S01]  /*0540*/  @!P1 LDC.64 R10, c[0x0][0x390] ;  /* 0x0000e400ff0a9b82 */ /* 0x000ea20000000a00 */
[----:B------:R-:W-:-:S05]  /*0550*/  VIADD R8, R5, 0x1 ;  /* 0x0000000105087836 */ /* 0x000fca0000000000 */
[----:B------:R-:W-:-:S13]  /*0560*/  ISETP.GE.AND P0, PT, R8, UR7, PT ;  /* 0x0000000708007c0c */ /* 0x000fda000bf06270 */
[----:B------:R-:W0:Y:S01]  /*0570*/  @!P0 LDC.64 R12, c[0x0][0x390] ;  /* 0x0000e400ff0c8b82 */ /* 0x000e220000000a00 */
[----:B--2---:R-:W-:Y:S01]  /*0580*/  @!P1 IADD3 R8, P2, PT, R4, R10, RZ ;  /* 0x0000000a04089210 */ /* 0x004fe20007f5e0ff */
[----:B------:R-:W-:-:S03]  /*0590*/  IMAD.MOV.U32 R10, RZ, RZ, 0x1 ;  /* 0x00000001ff0a7424 */ /* 0x000fc600078e00ff */
[----:B------:R-:W-:Y:S02]  /*05a0*/  @!P1 LEA.HI.X.SX32 R9, R4, R11, 0x1, P2 ;  /* 0x0000000b04099211 */ /* 0x000fe400010f0eff */
[----:B------:R-:W-:-:S05]  /*05b0*/  @!P1 PRMT R11, R10, 0x7610, R11 ;  /* 0x000076100a0b9816 */ /* 0x000fca000000000b */
[----:B------:R1:W-:Y:S04]  /*05c0*/  @!P1 STG.E.U8 desc[UR4][R8.64], R11 ;  /* 0x0000000b08009986 */ /* 0x0003e8000c101104 */
[----:B------:R-:W0:Y:S01]  /*05d0*/  @!P0 LDG.E R4, desc[UR4][R6.64+0x4] ;  /* 0x0000040406048981 */ /* 0x000e22000c1e1900 */
[----:B------:R-:W-:-:S05]  /*05e0*/  VIADD R10, R5, 0x2 ;  /* 0x00000002050a7836 */ /* 0x000fca0000000000 */
[----:B------:R-:W-:Y:S02]  /*05f0*/  ISETP.GE.AND P1, PT, R10, UR7, PT ;  /* 0x000000070a007c0c */ /* 0x000fe4000bf26270 */
[----:B0-----:R-:W-:Y:S01]  /*0600*/  @!P0 IADD3 R10, P2, PT, R4, R12, RZ ;  /* 0x0000000c040a8210 */ /* 0x001fe20007f5e0ff */
[----:B------:R-:W-:-:S03]  /*0610*/  IMAD.MOV.U32 R12, RZ, RZ, 0x1 ;  /* 0x00000001ff0c7424 */ /* 0x000fc600078e00ff */
[----:B-1----:R-:W-:Y:S02]  /*0620*/  @!P0 LEA.HI.X.SX32 R11, R4, R13, 0x1, P2 ;  /* 0x0000000d040b8211 */ /* 0x002fe400010f0eff */
[----:B------:R-:W-:-:S05]  /*0630*/  @!P0 PRMT R9, R12, 0x7610, R9 ;  /* 0x000076100c098816 */ /* 0x000fca0000000009 */
[----:B------:R-:W0:Y:S01]  /*0640*/  @!P1 LDC.64 R12, c[0x0][0x390] ;  /* 0x0000e400ff0c9b82 */ /* 0x000e220000000a00 */
[----:B------:R1:W-:Y:S04]  /*0650*/  @!P0 STG.E.U8 desc[UR4][R10.64], R9 ;  /* 0x000000090a008986 */ /* 0x0003e8000c101104 */
[----:B------:R-:W0:Y:S01]  /*0660*/  @!P1 LDG.E R4, desc[UR4][R6.64+0x8] ;  /* 0x0000080406049981 */ /* 0x000e22000c1e1900 */
[----:B------:R-:W-:-:S04]  /*0670*/  IADD3 R8, PT, PT, R5, 0x3, RZ ;  /* 0x0000000305087810 */ /* 0x000fc80007ffe0ff */
        /* <DEDUP_REMOVED lines=8> */
[----:B------:R-:W-:Y:S01]  /*0700*/  VIADD R5, R5, 0x4 ;  /* 0x0000000405057836 */ /* 0x000fe20000000000 */
[----:B0-----:R-:W-:Y:S01]  /*0710*/  @!P0 IADD3 R10, P1, PT, R4, R12, RZ ;  /* 0x0000000c040a8210 */ /* 0x001fe20007f3e0ff */
[----:B------:R-:W-:-:S03]  /*0720*/  IMAD.MOV.U32 R12, RZ, RZ, 0x1 ;  /* 0x00000001ff0c7424 */ /* 0x000fc600078e00ff */
[----:B-1----:R-:W-:Y:S02]  /*0730*/  @!P0 LEA.HI.X.SX32 R11, R4, R13, 0x1, P1 ;  /* 0x0000000d040b8211 */ /* 0x002fe400008f0eff */
[----:B------:R-:W-:-:S05]  /*0740*/  @!P0 PRMT R4, R12, 0x7610, R4 ;  /* 0x000076100c048816 */ /* 0x000fca0000000004 */
[----:B------:R0:W-:Y:S01]  /*0750*/  @!P0 STG.E.U8 desc[UR4][R10.64], R4 ;  /* 0x000000040a008986 */ /* 0x0001e2000c101104 */
[----:B------:R-:W-:-:S13]  /*0760*/  ISETP.GE.AND P0, PT, R5, R0, PT ;  /* 0x000000000500720c */ /* 0x000fda0003f06270 */
[----:B0-----:R-:W-:Y:S05]  /*0770*/  @!P0 BRA `(.L_x_13) ;  /* 0xfffffffc00648947 */ /* 0x001fea000383ffff */
[----:B------:R-:W-:Y:S05]  /*0780*/  EXIT ;  /* 0x000000000000794d */ /* 0x000fea0003800000 */
.L_x_14:
        /* <DEDUP_REMOVED lines=15> */
.L_x_26:


//--------------------- .text._Z10replicate0iPc   --------------------------
	.section	.text._Z10replicate0iPc,"ax",@progbits
	.align	128
        .global         _Z10replicate0iPc
        .type           _Z10replicate0iPc,@function
        .size           _Z10replicate0iPc,(.L_x_27 - _Z10replicate0iPc)
        .other          _Z10replicate0iPc,@"STO_CUDA_ENTRY STV_DEFAULT"
_Z10replicate0iPc:
.text._Z10replicate0iPc:
[----:B------:R-:W-:Y:S01]  /*0000*/  LDC R1, c[0x0][0x37c] ;  /* 0x0000df00ff017b82 */ /* 0x000fe20000000800 */
[----:B------:R-:W0:Y:S07]  /*0010*/  LDCU UR4, c[0x0][0x370] ;  /* 0x00006e00ff0477ac */ /* 0x000e2e0008000800 */
[----:B------:R-:W1:Y:S01]  /*0020*/  LDC R7, c[0x0][0x360] ;  /* 0x0000d800ff077b82 */ /* 0x000e620000000800 */
[----:B------:R-:W2:Y:S01]  /*0030*/  LDCU UR5, c[0x0][0x380] ;  /* 0x00007000ff0577ac */ /* 0x000ea20008000800 */
[----:B0-----:R-:W0:Y:S01]  /*0040*/  I2F.U32.RP R5, UR4 ;  /* 0x0000000400057d06 */ /* 0x001e220008209000 */
[----:B------:R-:W-:Y:S01]  /*0050*/  ISETP.NE.U32.AND P2, PT, RZ, UR4, PT ;  /* 0x00000004ff007c0c */ /* 0x000fe2000bf45070 */
[----:B--2---:R-:W-:-:S06]  /*0060*/  IMAD.U32 R0, RZ, RZ, UR5 ;  /* 0x00000005ff007e24 */ /* 0x004fcc000f8e00ff */
[----:B-1----:R-:W1:Y:S01]  /*0070*/  I2F.U32.RP R6, R7 ;  /* 0x0000000700067306 */ /* 0x002e620000209000 */
[----:B------:R-:W-:-:S04]  /*0080*/  VIADD R4, R0, UR4 ;  /* 0x0000000400047c36 */ /* 0x000fc80008000000 */
[----:B------:R-:W-:-:S03]  /*0090*/  VIADD R4, R4, 0xffffffff ;  /* 0xffffffff04047836 */ /* 0x000fc60000000000 */
[----:B0-----:R-:W0:Y:S08]  /*00a0*/  MUFU.RCP R5, R5 ;  /* 0x0000000500057308 */ /* 0x001e300000001000 */
[----:B-1----:R-:W-:Y:S01]  /*00b0*/  MUFU.RCP R6, R6 ;  /* 0x0000000600067308 */ /* 0x002fe20000001000 */
[----:B0-----:R-:W-:-:S07]  /*00c0*/  VIADD R2, R5, 0xffffffe ;  /* 0x0ffffffe05027836 */ /* 0x001fce0000000000 */
[----:B------:R0:W1:Y:S02]  /*00d0*/  F2I.FTZ.U32.TRUNC.NTZ R3, R2 ;  /* 0x0000000200037305 */ /* 0x000064000021f000 */
[----:B0-----:R-:W-:Y:S02]  /*00e0*/  IMAD.MOV.U32 R2, RZ, RZ, RZ ;  /* 0x000000ffff027224 */ /* 0x001fe400078e00ff */
[----:B-1----:R-:W-:-:S04]  /*00f0*/  IMAD.MOV R9, RZ, RZ, -R3 ;  /* 0x000000ffff097224 */ /* 0x002fc800078e0a03 */
[----:B------:R-:W-:-:S04]  /*0100*/  IMAD R9, R9, UR4, RZ ;  /* 0x0000000409097c24 */ /* 0x000fc8000f8e02ff */
[----:B------:R-:W-:-:S04]  /*0110*/  IMAD.HI.U32 R3, R3, R9, R2 ;  /* 0x0000000903037227 */ /* 0x000fc800078e0002 */
[----:B------:R-:W-:Y:S02]  /*0120*/  VIADD R2, R6, 0xffffffe ;  /* 0x0ffffffe06027836 */ /* 0x000fe40000000000 */
[----:B------:R-:W-:-:S04]  /*0130*/  IMAD.HI.U32 R5, R3, R4, RZ ;  /* 0x0000000403057227 */ /* 0x000fc800078e00ff */
[----:B------:R-:W-:-:S04]  /*0140*/  IMAD.MOV R3, RZ, RZ, -R5 ;  /* 0x000000ffff037224 */ /* 0x000fc800078e0a05 */
[----:B------:R-:W-:Y:S02]  /*0150*/  IMAD R4, R3, UR4, R4 ;  /* 0x0000000403047c24 */ /* 0x000fe4000f8e0204 */
[----:B------:R0:W1:Y:S03]  /*0160*/  F2I.FTZ.U32.TRUNC.NTZ R3, R2 ;  /* 0x0000000200037305 */ /* 0x000066000021f000 */
[----:B------:R-:W-:Y:S01]  /*0170*/  ISETP.GE.U32.AND P0, PT, R4, UR4, PT ;  /* 0x0000000404007c0c */ /* 0x000fe2000bf06070 */
[----:B0-----:R-:W-:-:S12]  /*0180*/  IMAD.MOV.U32 R2, RZ, RZ, RZ ;  /* 0x000000ffff027224 */ /* 0x001fd800078e00ff */
[----:B------:R-:W-:Y:S02]  /*0190*/  @P0 VIADD R4, R4, -UR4 ;  /* 0x8000000404040c36 */ /* 0x000fe40008000000 */
[----:B------:R-:W-:-:S03]  /*01a0*/  @P0 VIADD R5, R5, 0x1 ;  /* 0x0000000105050836 */ /* 0x000fc60000000000 */
[----:B------:R-:W-:Y:S01]  /*01b0*/  ISETP.GE.U32.AND P1, PT, R4, UR4, PT ;  /* 0x0000000404007c0c */ /* 0x000fe2000bf26070 */
[----:B-1----:R-:W-:-:S04]  /*01c0*/  IMAD.MOV R4, RZ, RZ, -R3 ;  /* 0x000000ffff047224 */ /* 0x002fc800078e0a03 */
[----:B------:R-:W-:-:S04]  /*01d0*/  IMAD R9, R4, R7, RZ ;  /* 0x0000000704097224 */ /* 0x000fc800078e02ff */
[----:B------:R-:W-:-:S04]  /*01e0*/  IMAD.HI.U32 R3, R3, R9, R2 ;  /* 0x0000000903037227 */ /* 0x000fc800078e0002 */
[----:B------:R-:W-:Y:S01]  /*01f0*/  @P1 VIADD R5, R5, 0x1 ;  /* 0x0000000105051836 */ /* 0x000fe20000000000 */
[----:B------:R-:W-:Y:S01]  /*0200*/  @!P2 LOP3.LUT R5, RZ, UR4, RZ, 0x33, !PT ;  /* 0x00000004ff05ac12 */ /* 0x000fe2000f8e33ff */
[----:B------:R-:W0:Y:S01]  /*0210*/  S2UR UR4, SR_CTAID.X ;  /* 0x00000000000479c3 */ /* 0x000e220000002500 */
[C---:B------:R-:W-:Y:S02]  /*0220*/  ISETP.NE.U32.AND P2, PT, R7.reuse, RZ, PT ;  /* 0x000000ff0700720c */ /* 0x040fe40003f45070 */
[----:B------:R-:W-:-:S05]  /*0230*/  IADD3 R2, PT, PT, R7, -0x1, R5 ;  /* 0xffffffff07027810 */ /* 0x000fca0007ffe005 */
[----:B------:R-:W-:-:S05]  /*0240*/  IMAD.HI.U32 R3, R3, R2, RZ ;  /* 0x0000000203037227 */ /* 0x000fca00078e00ff */
[----:B------:R-:W-:-:S05]  /*0250*/  IADD3 R4, PT, PT, -R3, RZ, RZ ;  /* 0x000000ff03047210 */ /* 0x000fca0007ffe1ff */
[----:B------:R-:W-:-:S05]  /*0260*/  IMAD R2, R7, R4, R2 ;  /* 0x0000000407027224 */ /* 0x000fca00078e0202 */
[----:B------:R-:W-:-:S13]  /*0270*/  ISETP.GE.U32.AND P0, PT, R2, R7, PT ;  /* 0x000000070200720c */ /* 0x000fda0003f06070 */
[----:B------:R-:W-:Y:S02]  /*0280*/  @P0 IMAD.IADD R2, R2, 0x1, -R7 ;  /* 0x0000000102020824 */ /* 0x000fe400078e0a07 */
[----:B------:R-:W-:-:S03]  /*0290*/  @P0 VIADD R3, R3, 0x1 ;  /* 0x0000000103030836 */ /* 0x000fc60000000000 */
[----:B------:R-:W-:-:S13]  /*02a0*/  ISETP.GE.U32.AND P1, PT, R2, R7, PT ;  /* 0x000000070200720c */ /* 0x000fda0003f26070 */
[----:B------:R-:W-:Y:S01]  /*02b0*/  @P1 VIADD R3, R3, 0x1 ;  /* 0x0000000103031836 */ /* 0x000fe20000000000 */
[----:B------:R-:W-:-:S04]  /*02c0*/  @!P2 LOP3.LUT R3, RZ, R7, RZ, 0x33, !PT ;  /* 0x00000007ff03a212 */ /* 0x000fc800078e33ff */
[----:B------:R-:W-:-:S13]  /*02d0*/  ISETP.GE.AND P0, PT, R3, 0x1, PT ;  /* 0x000000010300780c */ /* 0x000fda0003f06270 */
[----:B0-----:R-:W-:Y:S05]  /*02e0*/  @!P0 EXIT ;  /* 0x000000000000894d */ /* 0x001fea0003800000 */
[----:B------:R-:W0:Y:S01]  /*02f0*/  S2R R2, SR_TID.X ;  /* 0x0000000000027919 */ /* 0x000e220000002100 */
[----:B------:R-:W-:Y:S01]  /*0300*/  IMAD R5, R5, UR4, RZ ;  /* 0x0000000405057c24 */ /* 0x000fe2000f8e02ff */
[----:B------:R-:W1:Y:S01]  /*0310*/  LDCU.64 UR4, c[0x0][0x358] ;  /* 0x00006b00ff0477ac */ /* 0x000e620008000a00 */
[----:B------:R-:W-:Y:S01]  /*0320*/  BSSY.RECONVERGENT B0, `(.L_x_15) ;  /* 0x0000030000007945 */ /* 0x000fe20003800200 */
[----:B------:R-:W2:Y:S01]  /*0330*/  LDCU UR8, c[0x0][0x380] ;  /* 0x00007000ff0877ac */ /* 0x000ea20008000800 */
[----:B------:R-:W3:Y:S01]  /*0340*/  LDCU.64 UR6, c[0x0][0x388] ;  /* 0x00007100ff0677ac */ /* 0x000ee20008000a00 */
[----:B0-----:R-:W-:-:S04]  /*0350*/  IMAD R2, R3, R2, RZ ;  /* 0x0000000203027224 */ /* 0x001fc800078e02ff */
[----:B------:R-:W-:-:S04]  /*0360*/  IMAD.IADD R7, R5, 0x1, R2 ;  /* 0x0000000105077824 */ /* 0x000fc800078e0202 */
[----:B------:R-:W-:-:S05]  /*0370*/  IMAD.IADD R4, R3, 0x1, R7 ;  /* 0x0000000103047824 */ /* 0x000fca00078e0207 */
[----:B------:R-:W-:-:S04]  /*0380*/  VIADDMNMX R4, R7, 0x1, R4, !PT ;  /* 0x0000000107047846 */ /* 0x000fc80007800104 */
[----:B------:R-:W-:Y:S01]  /*0390*/  IADD3 R2, PT, PT, R2, R5, -R4 ;  /* 0x0000000502027210 */ /* 0x000fe20007ffe804 */
[----:B------:R-:W-:-:S03]  /*03a0*/  IMAD.IADD R6, R4, 0x1, -R7 ;  /* 0x0000000104067824 */ /* 0x000fc600078e0a07 */
[----:B------:R-:W-:Y:S02]  /*03b0*/  ISETP.GT.U32.AND P0, PT, R2, -0x8, PT ;  /* 0xfffffff80200780c */ /* 0x000fe40003f04070 */
[----:B------:R-:W-:-:S11]  /*03c0*/  LOP3.LUT R8, R6, 0x7, RZ, 0xc0, !PT ;  /* 0x0000000706087812 */ /* 0x000fd600078ec0ff */
[----:B-123--:R-:W-:Y:S05]  /*03d0*/  @P0 BRA `(.L_x_16) ;  /* 0x0000000000900947 */ /* 0x00efea0003800000 */
[----:B------:R-:W-:Y:S01]  /*03e0*/  LOP3.LUT R0, R6, 0xfffffff8, RZ, 0xc0, !PT ;  /* 0xfffffff806007812 */ /* 0x000fe200078ec0ff */
[----:B------:R-:W-:Y:S01]  /*03f0*/  BSSY.RECONVERGENT B1, `(.L_x_17) ;  /* 0x0000021000017945 */ /* 0x000fe20003800200 */
[----:B------:R-:W-:-:S03]  /*0400*/  VIADD R7, R7, 0x3 ;  /* 0x0000000307077836 */ /* 0x000fc60000000000 */
[----:B------:R-:W-:-:S07]  /*0410*/  IMAD.MOV R4, RZ, RZ, -R0 ;  /* 0x000000ffff047224 */ /* 0x000fce00078e0a00 */
.L_x_18:
[C---:B------:R-:W-:Y:S01]  /*0420*/  VIADD R3, R7.reuse, 0xfffffffd ;  /* 0xfffffffd07037836 */ /* 0x040fe20000000000 */
[----:B------:R-:W-:Y:S01]  /*0430*/  MOV R0, UR8 ;  /* 0x0000000800007c02 */ /* 0x000fe20008000f00 */
[C---:B------:R-:W-:Y:S02]  /*0440*/  VIADD R9, R7.reuse, 0xffffffff ;  /* 0xffffffff07097836 */ /* 0x040fe40000000000 */
[----:B------:R-:W-:Y:S01]  /*0450*/  VIADD R5, R7, 0xfffffffe ;  /* 0xfffffffe07057836 */ /* 0x000fe20000000000 */
[-C--:B------:R-:W-:Y:S01]  /*0460*/  ISETP.GE.AND P6, PT, R3, R0.reuse, PT ;  /* 0x000000000300720c */ /* 0x080fe20003fc6270 */
[----:B------:R-:W-:Y:S01]  /*0470*/  VIADD R4, R4, 0x8 ;  /* 0x0000000804047836 */ /* 0x000fe20000000000 */
[-C--:B------:R-:W-:Y:S01]  /*0480*/  ISETP.GE.AND P4, PT, R9, R0.reuse, PT ;  /* 0x000000000900720c */ /* 0x080fe20003f86270 */
[----:B------:R-:W-:Y:S01]  /*0490*/  VIADD R9, R7, 0x2 ;  /* 0x0000000207097836 */ /* 0x000fe20000000000 */
[----:B------:R-:W-:Y:S02]  /*04a0*/  IADD3 R2, P0, PT, R3, UR6, RZ ;  /* 0x0000000603027c10 */ /* 0x000fe4000ff1e0ff */
[----:B------:R-:W-:Y:S01]  /*04b0*/  ISETP.GE.AND P5, PT, R5, R0, PT ;  /* 0x000000000500720c */ /* 0x000fe20003fa6270 */
[----:B------:R-:W-:Y:S01]  /*04c0*/  VIADD R5, R7, 0x1 ;  /* 0x0000000107057836 */ /* 0x000fe20000000000 */
[----:B------:R-:W-:-:S02]  /*04d0*/  LEA.HI.X.SX32 R3, R3, UR7, 0x1, P0 ;  /* 0x0000000703037c11 */ /* 0x000fc400080f0eff */
[-C--:B------:R-:W-:Y:S01]  /*04e0*/  ISETP.GE.AND P1, PT, R9, R0.reuse, PT ;  /* 0x000000000900720c */ /* 0x080fe20003f26270 */
[----:B------:R-:W-:Y:S01]  /*04f0*/  VIADD R9, R7, 0x4 ;  /* 0x0000000407097836 */ /* 0x000fe20000000000 */
[-C--:B------:R-:W-:Y:S01]  /*0500*/  ISETP.GE.AND P2, PT, R5, R0.reuse, PT ;  /* 0x000000000500720c */ /* 0x080fe20003f46270 */
[C---:B------:R-:W-:Y:S01]  /*0510*/  VIADD R5, R7.reuse, 0x3 ;  /* 0x0000000307057836 */ /* 0x040fe20000000000 */
[----:B------:R0:W-:Y:S01]  /*0520*/  @!P6 STG.E.U8 desc[UR4][R2.64], RZ ;  /* 0x000000ff0200e986 */ /* 0x0001e2000c101104 */
[-C--:B------:R-:W-:Y:S02]  /*0530*/  ISETP.GE.AND P3, PT, R7, R0.reuse, PT ;  /* 0x000000000700720c */ /* 0x080fe40003f66270 */
[-C--:B------:R-:W-:Y:S01]  /*0540*/  ISETP.GE.AND P6, PT, R9, R0.reuse, PT ;  /* 0x000000000900720c */ /* 0x080fe20003fc6270 */
[----:B------:R0:W-:Y:S01]  /*0550*/  @!P4 STG.E.U8 desc[UR4][R2.64+0x2], RZ ;  /* 0x000002ff0200c986 */ /* 0x0001e2000c101104 */
[----:B------:R-:W-:Y:S02]  /*0560*/  ISETP.GE.AND P0, PT, R5, R0, PT ;  /* 0x000000000500720c */ /* 0x000fe40003f06270 */
[----:B------:R-:W-:Y:S01]  /*0570*/  IADD3 R7, PT, PT, R7, 0x8, RZ ;  /* 0x0000000807077810 */ /* 0x000fe20007ffe0ff */
[----:B------:R0:W-:Y:S04]  /*0580*/  @!P5 STG.E.U8 desc[UR4][R2.64+0x1], RZ ;  /* 0x000001ff0200d986 */ /* 0x0001e8000c101104 */
[----:B------:R0:W-:Y:S04]  /*0590*/  @!P2 STG.E.U8 desc[UR4][R2.64+0x4], RZ ;  /* 0x000004ff0200a986 */ /* 0x0001e8000c101104 */
[----:B------:R0:W-:Y:S04]  /*05a0*/  @!P3 STG.E.U8 desc[UR4][R2.64+0x3], RZ ;  /* 0x000003ff0200b986 */ /* 0x0001e8000c101104 */
[----:B------:R0:W-:Y:S04]  /*05b0*/  @!P1 STG.E.U8 desc[UR4][R2.64+0x5], RZ ;  /* 0x000005ff02009986 */ /* 0x0001e8000c101104 */
[----:B------:R0:W-:Y:S04]  /*05c0*/  @!P6 STG.E.U8 desc[UR4][R2.64+0x7], RZ ;  /* 0x000007ff0200e986 */ /* 0x0001e8000c101104 */
[----:B------:R0:W-:Y:S01]  /*05d0*/  @!P0 STG.E.U8 desc[UR4][R2.64+0x6], RZ ;  /* 0x000006ff02008986 */ /* 0x0001e2000c101104 */
[----:B------:R-:W-:-:S13]  /*05e0*/  ISETP.NE.AND P0, PT, R4, RZ, PT ;  /* 0x000000ff0400720c */ /* 0x000fda0003f05270 */
[----:B0-----:R-:W-:Y:S05]  /*05f0*/  @P0 BRA `(.L_x_18) ;  /* 0xfffffffc00880947 */ /* 0x001fea000383ffff */
[----:B------:R-:W-:Y:S05]  /*0600*/  BSYNC.RECONVERGENT B1 ;  /* 0x0000000000017941 */ /* 0x000fea0003800200 */
.L_x_17:
[----:B------:R-:W-:-:S07]  /*0610*/  VIADD R7, R7, 0xfffffffd ;  /* 0xfffffffd07077836 */ /* 0x000fce0000000000 */
.L_x_16:
[----:B------:R-:W-:Y:S05]  /*0620*/  BSYNC.RECONVERGENT B0 ;  /* 0x0000000000007941 */ /* 0x000fea0003800200 */
.L_x_15:
[----:B------:R-:W-:-:S13]  /*0630*/  ISETP.NE.AND P0, PT, R8, RZ, PT ;  /* 0x000000ff0800720c */ /* 0x000fda0003f05270 */
[----:B------:R-:W-:Y:S05]  /*0640*/  @!P0 EXIT ;  /* 0x000000000000894d */ /* 0x000fea0003800000 */
[----:B------:R-:W-:Y:S01]  /*0650*/  ISETP.GE.U32.AND P0, PT, R8, 0x4, PT ;  /* 0x000000040800780c */ /* 0x000fe20003f06070 */
[----:B------:R-:W-:Y:S01]  /*0660*/  BSSY.RECONVERGENT B0, `(.L_x_19) ;  /* 0x0000013000007945 */ /* 0x000fe20003800200 */
[----:B------:R-:W-:-:S04]  /*0670*/  LOP3.LUT R4, R6, 0x3, RZ, 0xc0, !PT ;  /* 0x0000000306047812 */ /* 0x000fc800078ec0ff */
[----:B------:R-:W-:-:S07]  /*0680*/  ISETP.NE.AND P4, PT, R4, RZ, PT ;  /* 0x000000ff0400720c */ /* 0x000fce0003f85270 */
[----:B------:R-:W-:Y:S06]  /*0690*/  @!P0 BRA `(.L_x_20) ;  /* 0x00000000003c8947 */ /* 0x000fec0003800000 */
[----:B------:R-:W0:Y:S01]  /*06a0*/  LDCU.64 UR6, c[0x0][0x388] ;  /* 0x00007100ff0677ac */ /* 0x000e220008000a00 */
[C---:B------:R-:W-:Y:S01]  /*06b0*/  VIADD R3, R7.reuse, 0x1 ;  /* 0x0000000107037836 */ /* 0x040fe20000000000 */
[CC--:B------:R-:W-:Y:S01]  /*06c0*/  ISETP.GE.AND P0, PT, R7.reuse, R0.reuse, PT ;  /* 0x000000000700720c */ /* 0x0c0fe20003f06270 */
[C---:B------:R-:W-:Y:S02]  /*06d0*/  VIADD R5, R7.reuse, 0x2 ;  /* 0x0000000207057836 */ /* 0x040fe40000000000 */
[----:B------:R-:W-:Y:S01]  /*06e0*/  VIADD R9, R7, 0x3 ;  /* 0x0000000307097836 */ /* 0x000fe20000000000 */
[-C--:B------:R-:W-:Y:S02]  /*06f0*/  ISETP.GE.AND P1, PT, R3, R0.reuse, PT ;  /* 0x000000000300720c */ /* 0x080fe40003f26270 */
[-C--:B------:R-:W-:Y:S02]  /*0700*/  ISETP.GE.AND P2, PT, R5, R0.reuse, PT ;  /* 0x000000000500720c */ /* 0x080fe40003f46270 */
[----:B------:R-:W-:-:S02]  /*0710*/  ISETP.GE.AND P3, PT, R9, R0, PT ;  /* 0x000000000900720c */ /* 0x000fc40003f66270 */
[----:B0-----:R-:W-:-:S04]  /*0720*/  IADD3 R2, P5, PT, R7, UR6, RZ ;  /* 0x0000000607027c10 */ /* 0x001fc8000ffbe0ff */
[C---:B------:R-:W-:Y:S01]  /*0730*/  LEA.HI.X.SX32 R3, R7.reuse, UR7, 0x1, P5 ;  /* 0x0000000707037c11 */ /* 0x040fe2000a8f0eff */
[----:B------:R-:W-:-:S04]  /*0740*/  VIADD R7, R7, 0x4 ;  /* 0x0000000407077836 */ /* 0x000fc80000000000 */
[----:B------:R0:W-:Y:S04]  /*0750*/  @!P0 STG.E.U8 desc[UR4][R2.64], RZ ;  /* 0x000000ff02008986 */ /* 0x0001e8000c101104 */
[----:B------:R0:W-:Y:S04]  /*0760*/  @!P1 STG.E.U8 desc[UR4][R2.64+0x1], RZ ;  /* 0x000001ff02009986 */ /* 0x0001e8000c101104 */
[----:B------:R0:W-:Y:S04]  /*0770*/  @!P2 STG.E.U8 desc[UR4][R2.64+0x2], RZ ;  /* 0x000002ff0200a986 */ /* 0x0001e8000c101104 */
[----:B------:R0:W-:Y:S02]  /*0780*/  @!P3 STG.E.U8 desc[UR4][R2.64+0x3], RZ ;  /* 0x000003ff0200b986 */ /* 0x0001e4000c101104 */
.L_x_20:
[----:B------:R-:W-:Y:S05]  /*0790*/  BSYNC.RECONVERGENT B0 ;  /* 0x0000000000007941 */ /* 0x000fea0003800200 */
.L_x_19:
[----:B------:R-:W-:Y:S05]  /*07a0*/  @!P4 EXIT ;  /* 0x000000000000c94d */ /* 0x000fea0003800000 */
[----:B------:R-:W-:Y:S01]  /*07b0*/  ISETP.NE.AND P0, PT, R4, 0x1, PT ;  /* 0x000000010400780c */ /* 0x000fe20003f05270 */
[----:B------:R-:W-:Y:S01]  /*07c0*/  BSSY.RECONVERGENT B0, `(.L_x_21) ;  /* 0x000000c000007945 */ /* 0x000fe20003800200 */
[----:B------:R-:W-:-:S11]  /*07d0*/  LOP3.LUT R4, R6, 0x1, RZ, 0xc0, !PT ;  /* 0x0000000106047812 */ /* 0x000fd600078ec0ff */
[----:B------:R-:W-:Y:S05]  /*07e0*/  @!P0 BRA `(.L_x_22) ;  /* 0x0000000000248947 */ /* 0x000fea0003800000 */
[----:B------:R-:W1:Y:S01]  /*07f0*/  LDCU.64 UR6, c[0x0][0x388] ;  /* 0x00007100ff0677ac */ /* 0x000e620008000a00 */
[C---:B0-----:R-:W-:Y:S01]  /*0800*/  VIADD R3, R7.reuse, 0x1 ;  /* 0x0000000107037836 */ /* 0x041fe20000000000 */
[----:B------:R-:W-:-:S04]  /*0810*/  ISETP.GE.AND P0, PT, R7, R0, PT ;  /* 0x000000000700720c */ /* 0x000fc80003f06270 */
[----:B------:R-:W-:Y:S02]  /*0820*/  ISETP.GE.AND P2, PT, R3, R0, PT ;  /* 0x000000000300720c */ /* 0x000fe40003f46270 */
[----:B-1----:R-:W-:-:S04]  /*0830*/  IADD3 R2, P1, PT, R7, UR6, RZ ;  /* 0x0000000607027c10 */ /* 0x002fc8000ff3e0ff */
[C---:B------:R-:W-:Y:S01]  /*0840*/  LEA.HI.X.SX32 R3, R7.reuse, UR7, 0x1, P1 ;  /* 0x0000000707037c11 */ /* 0x040fe200088f0eff */
[----:B------:R-:W-:-:S04]  /*0850*/  VIADD R7, R7, 0x2 ;  /* 0x0000000207077836 */ /* 0x000fc80000000000 */
[----:B------:R1:W-:Y:S04]  /*0860*/  @!P0 STG.E.U8 desc[UR4][R2.64], RZ ;  /* 0x000000ff02008986 */ /* 0x0003e8000c101104 */
[----:B------:R1:W-:Y:S02]  /*0870*/  @!P2 STG.E.U8 desc[UR4][R2.64+0x1], RZ ;  /* 0x000001ff0200a986 */ /* 0x0003e4000c101104 */
.L_x_22:
[----:B------:R-:W-:Y:S05]  /*0880*/  BSYNC.RECONVERGENT B0 ;  /* 0x0000000000007941 */ /* 0x000fea0003800200 */
.L_x_21:
[----:B------:R-:W-:-:S04]  /*0890*/  ISETP.GE.AND P0, PT, R7, R0, PT ;  /* 0x000000000700720c */ /* 0x000fc80003f06270 */
[----:B------:R-:W-:-:S13]  /*08a0*/  ISETP.NE.U32.OR P0, PT, R4, 0x1, P0 ;  /* 0x000000010400780c */ /* 0x000fda0000705470 */
[----:B------:R-:W-:Y:S05]  /*08b0*/  @P0 EXIT ;  /* 0x000000000000094d */ /* 0x000fea0003800000 */
[----:B------:R-:W0:Y:S02]  /*08c0*/  LDCU.64 UR6, c[0x0][0x388] ;  /* 0x00007100ff0677ac */ /* 0x000e240008000a00 */
[----:B01----:R-:W-:-:S04]  /*08d0*/  IADD3 R2, P0, PT, R7, UR6, RZ ;  /* 0x0000000607027c10 */ /* 0x003fc8000ff1e0ff */
[----:B------:R-:W-:-:S05]  /*08e0*/  LEA.HI.X.SX32 R3, R7, UR7, 0x1, P0 ;  /* 0x0000000707037c11 */ /* 0x000fca00080f0eff */
[----:B------:R-:W-:Y:S01]  /*08f0*/  STG.E.U8 desc[UR4][R2.64], RZ ;  /* 0x000000ff02007986 */ /* 0x000fe2000c101104 */
[----:B------:R-:W-:Y:S05]  /*0900*/  EXIT ;  /* 0x000000000000794d */ /* 0x000fea0003800000 */
.L_x_23:
        /* <DEDUP_REMOVED lines=15> */
.L_x_27:


//--------------------- .nv.shared.reserved.0     --------------------------
	.section	.nv.shared.reserved.0,"aw",@nobits
	.weak		__nv_reservedSMEM_offset_0_alias
	.size		__nv_reservedSMEM_offset_0_alias, 0, 64
	.other		__nv_reservedSMEM_offset_0_alias,@"STO_CUDA_RESERVED_SHARED STV_DEFAULT"
__nv_reservedSMEM_offset_0_alias:
	.zero		0
	.zero		64


//--------------------- .nv.constant0._Z18select_last_in_sgmiPiPfS0_ --------------------------
	.section	.nv.constant0._Z18select_last_in_sgmiPiPfS0_,"a",@progbits
	.sectionflags	@""
	.align	4
.nv.constant0._Z18select_last_in_sgmiPiPfS0_:
	.zero		928


//--------------------- .nv.constant0._Z10mult_pairsPiPfS0_iS0_ --------------------------
	.section	.nv.constant0._Z10mult_pairsPiPfS0_iS0_,"a",@progbits
	.sectionflags	@""
	.align	4
.nv.constant0._Z10mult_pairsPiPfS0_iS0_:
	.zero		936


//--------------------- .nv.constant0._Z7mkFlagsiPiPc --------------------------
	.section	.nv.constant0._Z7mkFlagsiPiPc,"a",@progbits
	.sectionflags	@""
	.align	4
.nv.constant0._Z7mkFlagsiPiPc:
	.zero		920


//--------------------- .nv.constant0._Z10replicate0iPc --------------------------
	.section	.nv.constant0._Z10replicate0iPc,"a",@progbits
	.sectionflags	@""
	.align	4
.nv.constant0._Z10replicate0iPc:
	.zero		912


//--------------------- SYMBOLS --------------------------

	.type		.nv.reservedSmem.offset0,@object
	.size		.nv.reservedSmem.offset0,0x4
